	.target	sm_90a

	.elftype	@"ET_EXEC"


//--------------------- .note.nv.tkinfo           --------------------------
	.section	.note.nv.tkinfo,"",@"SHT_NOTE"
	.sectionflags	@"SHF_NOTE_NV_TKINFO"
	.tkinfo
        /*0018*/ 	.word	0x00000002
        /*0030*/ 	.string	""
        /*0030*/ 	.string	"ptxas"
        /*0030*/ 	.string	"Cuda compilation tools, release 13.0, V13.0.88"
        /*0030*/ 	.string	"Build cuda_13.0.r13.0/compiler.36424714_0"
        /*0030*/ 	.string	"-arch sm_90a -m 64 "



//--------------------- .note.nv.cuinfo           --------------------------
	.section	.note.nv.cuinfo,"",@"SHT_NOTE"
	.sectionflags	@"SHF_NOTE_NV_CUINFO"
        /*0018*/ 	.short	0x0002
        /*001a*/ 	.short	0x005a
        /*001c*/ 	.short	0x0082
	.zero		2


//--------------------- .nv.info                  --------------------------
	.section	.nv.info,"",@"SHT_CUDA_INFO"
	.align	4


	//----- nvinfo : EIATTR_REGCOUNT
	.align		4
        /*0000*/ 	.byte	0x04, 0x2f
        /*0002*/ 	.short	(.L_15 - .L_14)
	.align		4
.L_14:
        /*0004*/ 	.word	index@(_ZN7cutlass13device_kernelINS_4gemm6kernel13GemmUniversalIN4cute5tupleIJiiiiEEENS1_10collective13CollectiveMmaINS1_34MainloopSm90TmaGmmaWarpSpecializedILi5ENS5_IJNS4_1CILi2EEENSA_ILi1EEESC_EEENS1_35KernelTmaWarpSpecializedCooperativeEEENS5_IJNSA_ILi128EEENSA_ILi512EEENSA_ILi32EEEEEENS_6half_tENS5_IJlSC_lEEESK_SL_NS4_8TiledMMAINS4_8MMA_AtomIJNS4_4SM904GMMA26MMA_64x256x16_F32F16F16_SSILNSP_5MajorE0ELSR_0ELNSP_7ScaleInE1ELSS_1EEEEEENS4_6LayoutISD_NS5_IJSC_NSA_ILi0EEESW_EEEEENS5_IJNS4_10UnderscoreESZ_SZ_EEEEENS4_13SM90_TMA_LOADENS4_14ComposedLayoutINS4_7SwizzleILi2ELi4ELi3EEENS4_18smem_ptr_flag_bitsILi16EEENSV_INS5_IJNSA_ILi8EEESI_EEENS5_IJSI_SC_EEEEEEEvNS4_8identityENS4_23SM90_TMA_LOAD_MULTICASTES1C_vS1D_EENS_8epilogue10collective6detail29Sm90TmaWarpSpecializedAdapterINS1H_15DefaultEpilogueISK_SL_SL_NS1G_6thread17LinearCombinationISK_Li1EffLNS1L_9ScaleType4KindE0ELNS_15FloatRoundStyleE2ESK_EENS1_15EpilogueDefaultEEEEEvvEEEEvNT_6ParamsE)
        /*0008*/ 	.word	0x000000a8


	//----- nvinfo : EIATTR_FRAME_SIZE
	.align		4
.L_15:
        /*000c*/ 	.byte	0x04, 0x11
        /*000e*/ 	.short	(.L_17 - .L_16)
	.align		4
.L_16:
        /*0010*/ 	.word	index@(_ZN7cutlass13device_kernelINS_4gemm6kernel13GemmUniversalIN4cute5tupleIJiiiiEEENS1_10collective13CollectiveMmaINS1_34MainloopSm90TmaGmmaWarpSpecializedILi5ENS5_IJNS4_1CILi2EEENSA_ILi1EEESC_EEENS1_35KernelTmaWarpSpecializedCooperativeEEENS5_IJNSA_ILi128EEENSA_ILi512EEENSA_ILi32EEEEEENS_6half_tENS5_IJlSC_lEEESK_SL_NS4_8TiledMMAINS4_8MMA_AtomIJNS4_4SM904GMMA26MMA_64x256x16_F32F16F16_SSILNSP_5MajorE0ELSR_0ELNSP_7ScaleInE1ELSS_1EEEEEENS4_6LayoutISD_NS5_IJSC_NSA_ILi0EEESW_EEEEENS5_IJNS4_10UnderscoreESZ_SZ_EEEEENS4_13SM90_TMA_LOADENS4_14ComposedLayoutINS4_7SwizzleILi2ELi4ELi3EEENS4_18smem_ptr_flag_bitsILi16EEENSV_INS5_IJNSA_ILi8EEESI_EEENS5_IJSI_SC_EEEEEEEvNS4_8identityENS4_23SM90_TMA_LOAD_MULTICASTES1C_vS1D_EENS_8epilogue10collective6detail29Sm90TmaWarpSpecializedAdapterINS1H_15DefaultEpilogueISK_SL_SL_NS1G_6thread17LinearCombinationISK_Li1EffLNS1L_9ScaleType4KindE0ELNS_15FloatRoundStyleE2ESK_EENS1_15EpilogueDefaultEEEEEvvEEEEvNT_6ParamsE)
        /*0014*/ 	.word	0x000004c8


	//----- nvinfo : EIATTR_MIN_STACK_SIZE
	.align		4
.L_17:
        /*0018*/ 	.byte	0x04, 0x12
        /*001a*/ 	.short	(.L_19 - .L_18)
	.align		4
.L_18:
        /*001c*/ 	.word	index@(_ZN7cutlass13device_kernelINS_4gemm6kernel13GemmUniversalIN4cute5tupleIJiiiiEEENS1_10collective13CollectiveMmaINS1_34MainloopSm90TmaGmmaWarpSpecializedILi5ENS5_IJNS4_1CILi2EEENSA_ILi1EEESC_EEENS1_35KernelTmaWarpSpecializedCooperativeEEENS5_IJNSA_ILi128EEENSA_ILi512EEENSA_ILi32EEEEEENS_6half_tENS5_IJlSC_lEEESK_SL_NS4_8TiledMMAINS4_8MMA_AtomIJNS4_4SM904GMMA26MMA_64x256x16_F32F16F16_SSILNSP_5MajorE0ELSR_0ELNSP_7ScaleInE1ELSS_1EEEEEENS4_6LayoutISD_NS5_IJSC_NSA_ILi0EEESW_EEEEENS5_IJNS4_10UnderscoreESZ_SZ_EEEEENS4_13SM90_TMA_LOADENS4_14ComposedLayoutINS4_7SwizzleILi2ELi4ELi3EEENS4_18smem_ptr_flag_bitsILi16EEENSV_INS5_IJNSA_ILi8EEESI_EEENS5_IJSI_SC_EEEEEEEvNS4_8identityENS4_23SM90_TMA_LOAD_MULTICASTES1C_vS1D_EENS_8epilogue10collective6detail29Sm90TmaWarpSpecializedAdapterINS1H_15DefaultEpilogueISK_SL_SL_NS1G_6thread17LinearCombinationISK_Li1EffLNS1L_9ScaleType4KindE0ELNS_15FloatRoundStyleE2ESK_EENS1_15EpilogueDefaultEEEEEvvEEEEvNT_6ParamsE)
        /*0020*/ 	.word	0x000004c8
.L_19:


//--------------------- .nv.compat                --------------------------
	.section	.nv.compat,"",@"SHT_CUDA_COMPAT_INFO"
	.align	4
        /*0000*/ 	.byte	0x02, 0x09, 0x01, 0x00, 0x02, 0x02, 0x04, 0x00, 0x02, 0x05, 0x05, 0x00, 0x03, 0x07, 0x01, 0x01
        /*0010*/ 	.byte	0x02, 0x03, 0x01, 0x00, 0x02, 0x06, 0x01, 0x00, 0x04, 0x0b, 0x08, 0x00, 0x00, 0x00, 0x00, 0x00
        /*0020*/ 	.byte	0x00, 0x00, 0x00, 0x00


//--------------------- .nv.info._ZN7cutlass13device_kernelINS_4gemm6kernel13GemmUniversalIN4cute5tupleIJiiiiEEENS1_10collective13CollectiveMmaINS1_34MainloopSm90TmaGmmaWarpSpecializedILi5ENS5_IJNS4_1CILi2EEENSA_ILi1EEESC_EEENS1_35KernelTmaWarpSpecializedCooperativeEEENS5_IJNSA_ILi128EEENSA_ILi512EEENSA_ILi32EEEEEENS_6half_tENS5_IJlSC_lEEESK_SL_NS4_8TiledMMAINS4_8MMA_AtomIJNS4_4SM904GMMA26MMA_64x256x16_F32F16F16_SSILNSP_5MajorE0ELSR_0ELNSP_7ScaleInE1ELSS_1EEEEEENS4_6LayoutISD_NS5_IJSC_NSA_ILi0EEESW_EEEEENS5_IJNS4_10UnderscoreESZ_SZ_EEEEENS4_13SM90_TMA_LOADENS4_14ComposedLayoutINS4_7SwizzleILi2ELi4ELi3EEENS4_18smem_ptr_flag_bitsILi16EEENSV_INS5_IJNSA_ILi8EEESI_EEENS5_IJSI_SC_EEEEEEEvNS4_8identityENS4_23SM90_TMA_LOAD_MULTICASTES1C_vS1D_EENS_8epilogue10collective6detail29Sm90TmaWarpSpecializedAdapterINS1H_15DefaultEpilogueISK_SL_SL_NS1G_6thread17LinearCombinationISK_Li1EffLNS1L_9ScaleType4KindE0ELNS_15FloatRoundStyleE2ESK_EENS1_15EpilogueDefaultEEEEEvvEEEEvNT_6ParamsE --------------------------
	.section	.nv.info._ZN7cutlass13device_kernelINS_4gemm6kernel13GemmUniversalIN4cute5tupleIJiiiiEEENS1_10collective13CollectiveMmaINS1_34MainloopSm90TmaGmmaWarpSpecializedILi5ENS5_IJNS4_1CILi2EEENSA_ILi1EEESC_EEENS1_35KernelTmaWarpSpecializedCooperativeEEENS5_IJNSA_ILi128EEENSA_ILi512EEENSA_ILi32EEEEEENS_6half_tENS5_IJlSC_lEEESK_SL_NS4_8TiledMMAINS4_8MMA_AtomIJNS4_4SM904GMMA26MMA_64x256x16_F32F16F16_SSILNSP_5MajorE0ELSR_0ELNSP_7ScaleInE1ELSS_1EEEEEENS4_6LayoutISD_NS5_IJSC_NSA_ILi0EEESW_EEEEENS5_IJNS4_10UnderscoreESZ_SZ_EEEEENS4_13SM90_TMA_LOADENS4_14ComposedLayoutINS4_7SwizzleILi2ELi4ELi3EEENS4_18smem_ptr_flag_bitsILi16EEENSV_INS5_IJNSA_ILi8EEESI_EEENS5_IJSI_SC_EEEEEEEvNS4_8identityENS4_23SM90_TMA_LOAD_MULTICASTES1C_vS1D_EENS_8epilogue10collective6detail29Sm90TmaWarpSpecializedAdapterINS1H_15DefaultEpilogueISK_SL_SL_NS1G_6thread17LinearCombinationISK_Li1EffLNS1L_9ScaleType4KindE0ELNS_15FloatRoundStyleE2ESK_EENS1_15EpilogueDefaultEEEEEvvEEEEvNT_6ParamsE,"",@"SHT_CUDA_INFO"
	.sectionflags	@""
	.align	4


	//----- nvinfo : EIATTR_CUDA_API_VERSION
	.align		4
        /*0000*/ 	.byte	0x04, 0x37
        /*0002*/ 	.short	(.L_21 - .L_20)
.L_20:
        /*0004*/ 	.word	0x00000082


	//----- nvinfo : EIATTR_KPARAM_INFO
	.align		4
.L_21:
        /*0008*/ 	.byte	0x04, 0x17
        /*000a*/ 	.short	(.L_23 - .L_22)
.L_22:
        /*000c*/ 	.word	0x00000000
        /*0010*/ 	.short	0x0000
        /*0012*/ 	.short	0x0070
        /*0014*/ 	.byte	0x00, 0xf0, 0x01, 0x10


	//----- nvinfo : EIATTR_SPARSE_MMA_MASK
	.align		4
.L_23:
        /*0018*/ 	.byte	0x03, 0x50
        /*001a*/ 	.short	0x0000


	//----- nvinfo : EIATTR_MAXREG_COUNT
	.align		4
        /*001c*/ 	.byte	0x03, 0x1b
        /*001e*/ 	.short	0x00a8


	//----- nvinfo : EIATTR_NUM_BARRIERS
	.align		4
        /*0020*/ 	.byte	0x02, 0x4c
        /*0022*/ 	.byte	0x01
	.zero		1


	//----- nvinfo : EIATTR_EXTERNS
	.align		4
        /*0024*/ 	.byte	0x04, 0x0f
        /*0026*/ 	.short	(.L_25 - .L_24)


	//   ....[0]....
	.align		4
.L_24:
        /*0028*/ 	.word	index@(__assertfail)


	//----- nvinfo : EIATTR_ANNOTATIONS
	.align		4
.L_25:
        /*002c*/ 	.byte	0x04, 0x55
        /*002e*/ 	.short	(.L_27 - .L_26)


	//   ....[0]....
.L_26:
        /*0030*/ 	.word	0x00000001
        /*0034*/ 	.byte	0x10, 0x09, 0x00, 0x00, 0x01, 0x00, 0x00, 0x00, 0x20, 0x09, 0x00, 0x00, 0x01, 0x00, 0x00, 0x00
        /* <DEDUP_REMOVED lines=400> */
        /*1944*/ 	.byte	0xb0, 0x69, 0x01, 0x00, 0x01, 0x00, 0x00, 0x00, 0xd0, 0x69, 0x01, 0x00


	//----- nvinfo : EIATTR_MERCURY_ISA_VERSION
	.align		4
.L_27:
        /*1950*/ 	.byte	0x03, 0x5f
        /*1952*/ 	.short	0x0101


	//----- nvinfo : EIATTR_INT_WARP_WIDE_INSTR_OFFSETS
	.align		4
        /*1954*/ 	.byte	0x04, 0x31
        /*1956*/ 	.short	(.L_29 - .L_28)


	//   ....[0]....
.L_28:
        /*1958*/ 	.word	0x000004b0


	//   ....[1]....
        /*195c*/ 	.word	0x000004e0


	//   ....[2]....
        /*1960*/ 	.word	0x00000670


	//----- nvinfo : EIATTR_COOP_GROUP_MASK_REGIDS
	.align		4
.L_29:
        /*1964*/ 	.byte	0x04, 0x29
        /*1966*/ 	.short	(.L_31 - .L_30)


	//   ....[0]....
.L_30:
        /*1968*/ 	.word	0xffffffff


	//   ....[1]....
        /*196c*/ 	.word	0xffffffff


	//   ....[2]....
        /*1970*/ 	.word	0xffffffff


	//   ....[3]....
        /*1974*/ 	.word	0xffffffff


	//   ....[4]....
        /*1978*/ 	.word	0xffffffff


	//   ....[5]....
        /*197c*/ 	.word	0xffffffff


	//----- nvinfo : EIATTR_COOP_GROUP_INSTR_OFFSETS
	.align		4
.L_31:
        /*1980*/ 	.byte	0x04, 0x28
        /*1982*/ 	.short	(.L_33 - .L_32)


	//   ....[0]....
.L_32:
        /*1984*/ 	.word	0x00000070


	//   ....[1]....
        /*1988*/ 	.word	0x00000080


	//   ....[2]....
        /*198c*/ 	.word	0x00000140


	//   ....[3]....
        /*1990*/ 	.word	0x00000300


	//   ....[4]....
        /*1994*/ 	.word	0x00000820


	//   ....[5]....
        /*1998*/ 	.word	0x000012b0


	//----- nvinfo : EIATTR_REG_RECONFIG
	.align		4
.L_33:
        /*199c*/ 	.byte	0x01, 0x54
	.zero		2


	//----- nvinfo : EIATTR_SYSCALL_OFFSETS
	.align		4
        /*19a0*/ 	.byte	0x04, 0x46
        /*19a2*/ 	.short	(.L_35 - .L_34)


	//   ....[0]....
.L_34:
        /*19a4*/ 	.word	0x00001460


	//----- nvinfo : EIATTR_MBARRIER_INSTR_OFFSETS
	.align		4
.L_35:
        /*19a8*/ 	.byte	0x04, 0x39
        /*19aa*/ 	.short	(.L_37 - .L_36)


	//   ....[0]....
.L_36:
        /*19ac*/ 	.word	0x00000240
        /*19b0*/ 	.word	0x000000ff
        /*19b4*/ 	.word	0x00000000
        /*19b8*/ 	.short	0x0100
        /*19ba*/ 	.byte	0x08
	.zero		1


	//   ....[1]....
        /*19bc*/ 	.word	0x00000250
        /*19c0*/ 	.word	0x000000ff
        /*19c4*/ 	.word	0x00000028
        /*19c8*/ 	.short	0x0100
        /*19ca*/ 	.byte	0x08
	.zero		1


	//   ....[2]....
        /*19cc*/ 	.word	0x00000260
        /*19d0*/ 	.word	0x000000ff
        /*19d4*/ 	.word	0x00000008
        /*19d8*/ 	.short	0x0100
        /*19da*/ 	.byte	0x08
	.zero		1


	//   ....[3]....
        /*19dc*/ 	.word	0x00000270
        /*19e0*/ 	.word	0x000000ff
        /*19e4*/ 	.word	0x00000030
        /*19e8*/ 	.short	0x0100
        /*19ea*/ 	.byte	0x08
	.zero		1


	//   ....[4]....
        /*19ec*/ 	.word	0x00000280
        /*19f0*/ 	.word	0x000000ff
        /*19f4*/ 	.word	0x00000010
        /*19f8*/ 	.short	0x0100
        /*19fa*/ 	.byte	0x08
	.zero		1


	//   ....[5]....
        /*19fc*/ 	.word	0x00000290
        /*1a00*/ 	.word	0x000000ff
        /*1a04*/ 	.word	0x00000038
        /*1a08*/ 	.short	0x0100
        /*1a0a*/ 	.byte	0x08
	.zero		1


	//   ....[6]....
        /*1a0c*/ 	.word	0x000002a0
        /*1a10*/ 	.word	0x000000ff
        /*1a14*/ 	.word	0x00000018
        /*1a18*/ 	.short	0x0100
        /*1a1a*/ 	.byte	0x08
	.zero		1


	//   ....[7]....
        /*1a1c*/ 	.word	0x000002b0
        /*1a20*/ 	.word	0x000000ff
        /*1a24*/ 	.word	0x00000040
        /*1a28*/ 	.short	0x0100
        /*1a2a*/ 	.byte	0x08
	.zero		1


	//   ....[8]....
        /*1a2c*/ 	.word	0x000002c0
        /*1a30*/ 	.word	0x000000ff
        /*1a34*/ 	.word	0x00000020
        /*1a38*/ 	.short	0x0100
        /*1a3a*/ 	.byte	0x08
	.zero		1


	//   ....[9]....
        /*1a3c*/ 	.word	0x000002d0
        /*1a40*/ 	.word	0x000000ff
        /*1a44*/ 	.word	0x00000048
        /*1a48*/ 	.short	0x0100
        /*1a4a*/ 	.byte	0x08
	.zero		1


	//   ....[10]....
        /*1a4c*/ 	.word	0x00000720
        /*1a50*/ 	.word	0x000000ff
        /*1a54*/ 	.word	0x00000060
        /*1a58*/ 	.short	0x0100
        /*1a5a*/ 	.byte	0x06
	.zero		1


	//   ....[11]....
        /*1a5c*/ 	.word	0x000007b0
        /*1a60*/ 	.word	0x000000ff
        /*1a64*/ 	.word	0x00000068
        /*1a68*/ 	.short	0x0100
        /*1a6a*/ 	.byte	0x06
	.zero		1


	//   ....[12]....
        /*1a6c*/ 	.word	0x00001530
        /*1a70*/ 	.word	0x00000004
        /*1a74*/ 	.word	0x00000000
        /*1a78*/ 	.short	0x010a
        /*1a7a*/ 	.byte	0x3f
	.zero		1


	//   ....[13]....
        /*1a7c*/ 	.word	0x00001570
        /*1a80*/ 	.word	0x00000004
        /*1a84*/ 	.word	0x00000000
        /*1a88*/ 	.short	0x010a
        /*1a8a*/ 	.byte	0x3f
	.zero		1


	//   ....[14]....
        /*1a8c*/ 	.word	0x00002aa0
        /*1a90*/ 	.word	0x00000006
        /*1a94*/ 	.word	0x00000000
        /*1a98*/ 	.short	0x010a
        /*1a9a*/ 	.byte	0x3f
	.zero		1


	//   ....[15]....
        /*1a9c*/ 	.word	0x00002ae0
        /*1aa0*/ 	.word	0x00000006
        /*1aa4*/ 	.word	0x00000000
        /*1aa8*/ 	.short	0x010a
        /*1aaa*/ 	.byte	0x3f
	.zero		1


	//   ....[16]....
        /*1aac*/ 	.word	0x00004a70
        /*1ab0*/ 	.word	0x00000006
        /*1ab4*/ 	.word	0x00000000
        /*1ab8*/ 	.short	0x0101
        /*1aba*/ 	.byte	0x3f
	.zero		1


	//   ....[17]....
        /*1abc*/ 	.word	0x00004c80
        /*1ac0*/ 	.word	0x00000000
        /*1ac4*/ 	.word	0x00000000
        /*1ac8*/ 	.short	0x0101
        /*1aca*/ 	.byte	0x3f
	.zero		1


	//   ....[18]....
        /*1acc*/ 	.word	0x00016550
        /*1ad0*/ 	.word	0x0000000e
        /*1ad4*/ 	.word	0x00000028
        /*1ad8*/ 	.short	0x010a
        /*1ada*/ 	.byte	0x3f
	.zero		1


	//   ....[19]....
        /*1adc*/ 	.word	0x000168e0
        /*1ae0*/ 	.word	0x00000002
        /*1ae4*/ 	.word	0x00000068
        /*1ae8*/ 	.short	0x0101
        /*1aea*/ 	.byte	0x3f
	.zero		1


	//   ....[20]....
        /*1aec*/ 	.word	0x00017080
        /*1af0*/ 	.word	0x00000005
        /*1af4*/ 	.word	0x00000000
        /*1af8*/ 	.short	0x010a
        /*1afa*/ 	.byte	0x3f
	.zero		1


	//   ....[21]....
        /*1afc*/ 	.word	0x00017110
        /*1b00*/ 	.word	0x00000007
        /*1b04*/ 	.word	0x00000000
        /*1b08*/ 	.short	0x010a
        /*1b0a*/ 	.byte	0x3f
	.zero		1


	//   ....[22]....
        /*1b0c*/ 	.word	0x000171a0
        /*1b10*/ 	.word	0x00000007
        /*1b14*/ 	.word	0x00000000
        /*1b18*/ 	.short	0x010a
        /*1b1a*/ 	.byte	0x3f
	.zero		1


	//   ....[23]....
        /*1b1c*/ 	.word	0x00017230
        /*1b20*/ 	.word	0x00000007
        /*1b24*/ 	.word	0x00000000
        /*1b28*/ 	.short	0x010a
        /*1b2a*/ 	.byte	0x3f
	.zero		1


	//   ....[24]....
        /*1b2c*/ 	.word	0x000172c0
        /*1b30*/ 	.word	0x00000003
        /*1b34*/ 	.word	0x00000000
        /*1b38*/ 	.short	0x010a
        /*1b3a*/ 	.byte	0x3f
	.zero		1


	//   ....[25]....
        /*1b3c*/ 	.word	0x00017320
        /*1b40*/ 	.word	0x00000004
        /*1b44*/ 	.word	0x00000000
        /*1b48*/ 	.short	0x010a
        /*1b4a*/ 	.byte	0x3f
	.zero		1


	//   ....[26]....
        /*1b4c*/ 	.word	0x00017370
        /*1b50*/ 	.word	0x00000006
        /*1b54*/ 	.word	0x00000000
        /*1b58*/ 	.short	0x010a
        /*1b5a*/ 	.byte	0x3f
	.zero		1


	//   ....[27]....
        /*1b5c*/ 	.word	0x00017440
        /*1b60*/ 	.word	0x0000000e
        /*1b64*/ 	.word	0x00000028
        /*1b68*/ 	.short	0x010a
        /*1b6a*/ 	.byte	0x3f
	.zero		1


	//   ....[28]....
        /*1b6c*/ 	.word	0x00017510
        /*1b70*/ 	.word	0x00000005
        /*1b74*/ 	.word	0x00000000
        /*1b78*/ 	.short	0x010a
        /*1b7a*/ 	.byte	0x3f
	.zero		1


	//   ....[29]....
        /*1b7c*/ 	.word	0x00017560
        /*1b80*/ 	.word	0x00000007
        /*1b84*/ 	.word	0x00000000
        /*1b88*/ 	.short	0x010a
        /*1b8a*/ 	.byte	0x3f
	.zero		1


	//   ....[30]....
        /*1b8c*/ 	.word	0x000175b0
        /*1b90*/ 	.word	0x00000007
        /*1b94*/ 	.word	0x00000000
        /*1b98*/ 	.short	0x010a
        /*1b9a*/ 	.byte	0x3f
	.zero		1


	//   ....[31]....
        /*1b9c*/ 	.word	0x00017600
        /*1ba0*/ 	.word	0x00000007
        /*1ba4*/ 	.word	0x00000000
        /*1ba8*/ 	.short	0x010a
        /*1baa*/ 	.byte	0x3f
	.zero		1


	//----- nvinfo : EIATTR_NUM_MBARRIERS
	.align		4
.L_37:
        /*1bac*/ 	.byte	0x03, 0x38
        /*1bae*/ 	.short	0x000c


	//----- nvinfo : EIATTR_EXIT_INSTR_OFFSETS
	.align		4
        /*1bb0*/ 	.byte	0x04, 0x1c
        /*1bb2*/ 	.short	(.L_39 - .L_38)


	//   ....[0]....
.L_38:
        /*1bb4*/ 	.word	0x000009a0


	//   ....[1]....
        /*1bb8*/ 	.word	0x000011d0


	//   ....[2]....
        /*1bbc*/ 	.word	0x00015c30


	//   ....[3]....
        /*1bc0*/ 	.word	0x000161e0


	//   ....[4]....
        /*1bc4*/ 	.word	0x00017310


	//----- nvinfo : EIATTR_MAX_THREADS
	.align		4
.L_39:
        /*1bc8*/ 	.byte	0x04, 0x05
        /*1bca*/ 	.short	(.L_41 - .L_40)
.L_40:
        /*1bcc*/ 	.word	0x00000180
        /*1bd0*/ 	.word	0x00000001
        /*1bd4*/ 	.word	0x00000001


	//----- nvinfo : EIATTR_CRS_STACK_SIZE
	.align		4
.L_41:
        /*1bd8*/ 	.byte	0x04, 0x1e
        /*1bda*/ 	.short	(.L_43 - .L_42)
.L_42:
        /*1bdc*/ 	.word	0x00000000


	//----- nvinfo : EIATTR_CBANK_PARAM_SIZE
	.align		4
.L_43:
        /*1be0*/ 	.byte	0x03, 0x19
        /*1be2*/ 	.short	0x0470


	//----- nvinfo : EIATTR_PARAM_CBANK
	.align		4
        /*1be4*/ 	.byte	0x04, 0x0a
        /*1be6*/ 	.short	(.L_45 - .L_44)
	.align		4
.L_44:
        /*1be8*/ 	.word	index@(.nv.constant0._ZN7cutlass13device_kernelINS_4gemm6kernel13GemmUniversalIN4cute5tupleIJiiiiEEENS1_10collective13CollectiveMmaINS1_34MainloopSm90TmaGmmaWarpSpecializedILi5ENS5_IJNS4_1CILi2EEENSA_ILi1EEESC_EEENS1_35KernelTmaWarpSpecializedCooperativeEEENS5_IJNSA_ILi128EEENSA_ILi512EEENSA_ILi32EEEEEENS_6half_tENS5_IJlSC_lEEESK_SL_NS4_8TiledMMAINS4_8MMA_AtomIJNS4_4SM904GMMA26MMA_64x256x16_F32F16F16_SSILNSP_5MajorE0ELSR_0ELNSP_7ScaleInE1ELSS_1EEEEEENS4_6LayoutISD_NS5_IJSC_NSA_ILi0EEESW_EEEEENS5_IJNS4_10UnderscoreESZ_SZ_EEEEENS4_13SM90_TMA_LOADENS4_14ComposedLayoutINS4_7SwizzleILi2ELi4ELi3EEENS4_18smem_ptr_flag_bitsILi16EEENSV_INS5_IJNSA_ILi8EEESI_EEENS5_IJSI_SC_EEEEEEEvNS4_8identityENS4_23SM90_TMA_LOAD_MULTICASTES1C_vS1D_EENS_8epilogue10collective6detail29Sm90TmaWarpSpecializedAdapterINS1H_15DefaultEpilogueISK_SL_SL_NS1G_6thread17LinearCombinationISK_Li1EffLNS1L_9ScaleType4KindE0ELNS_15FloatRoundStyleE2ESK_EENS1_15EpilogueDefaultEEEEEvvEEEEvNT_6ParamsE)
        /*1bec*/ 	.short	0x0210
        /*1bee*/ 	.short	0x0470


	//----- nvinfo : EIATTR_SW_WAR
	.align		4
.L_45:
        /*1bf0*/ 	.byte	0x04, 0x36
        /*1bf2*/ 	.short	(.L_47 - .L_46)
.L_46:
        /*1bf4*/ 	.word	0x00000008
.L_47:


//--------------------- .nv.callgraph             --------------------------
	.section	.nv.callgraph,"",@"SHT_CUDA_CALLGRAPH"
	.align	4
	.sectionentsize	8
	.align		4
        /*0000*/ 	.word	0x00000000
	.align		4
        /*0004*/ 	.word	0xffffffff
	.align		4
        /*0008*/ 	.word	index@(_ZN7cutlass13device_kernelINS_4gemm6kernel13GemmUniversalIN4cute5tupleIJiiiiEEENS1_10collective13CollectiveMmaINS1_34MainloopSm90TmaGmmaWarpSpecializedILi5ENS5_IJNS4_1CILi2EEENSA_ILi1EEESC_EEENS1_35KernelTmaWarpSpecializedCooperativeEEENS5_IJNSA_ILi128EEENSA_ILi512EEENSA_ILi32EEEEEENS_6half_tENS5_IJlSC_lEEESK_SL_NS4_8TiledMMAINS4_8MMA_AtomIJNS4_4SM904GMMA26MMA_64x256x16_F32F16F16_SSILNSP_5MajorE0ELSR_0ELNSP_7ScaleInE1ELSS_1EEEEEENS4_6LayoutISD_NS5_IJSC_NSA_ILi0EEESW_EEEEENS5_IJNS4_10UnderscoreESZ_SZ_EEEEENS4_13SM90_TMA_LOADENS4_14ComposedLayoutINS4_7SwizzleILi2ELi4ELi3EEENS4_18smem_ptr_flag_bitsILi16EEENSV_INS5_IJNSA_ILi8EEESI_EEENS5_IJSI_SC_EEEEEEEvNS4_8identityENS4_23SM90_TMA_LOAD_MULTICASTES1C_vS1D_EENS_8epilogue10collective6detail29Sm90TmaWarpSpecializedAdapterINS1H_15DefaultEpilogueISK_SL_SL_NS1G_6thread17LinearCombinationISK_Li1EffLNS1L_9ScaleType4KindE0ELNS_15FloatRoundStyleE2ESK_EENS1_15EpilogueDefaultEEEEEvvEEEEvNT_6ParamsE)
	.align		4
        /*000c*/ 	.word	index@(__assertfail)
	.align		4
        /*0010*/ 	.word	0x00000000
	.align		4
        /*0014*/ 	.word	0xfffffffe
	.align		4
        /*0018*/ 	.word	0x00000000
	.align		4
        /*001c*/ 	.word	0xfffffffd
	.align		4
        /*0020*/ 	.word	0x00000000
	.align		4
        /*0024*/ 	.word	0xfffffffc


//--------------------- .nv.constant4             --------------------------
	.section	.nv.constant4,"a",@progbits
	.align	8
	.align		8
.nv.constant4:
        /*0000*/ 	.dword	__assertfail
	.align		8
        /*0008*/ 	.dword	__unnamed_1
	.align		8
        /*0010*/ 	.dword	_ZN39_INTERNAL_400438d0_4_k_cu_4701662e_29474cuda3std3__45__cpo5beginE
	.align		8
        /*0018*/ 	.dword	_ZN39_INTERNAL_400438d0_4_k_cu_4701662e_29474cuda3std3__45__cpo3endE
	.align		8
        /*0020*/ 	.dword	_ZN39_INTERNAL_400438d0_4_k_cu_4701662e_29474cuda3std3__45__cpo6cbeginE
	.align		8
        /*0028*/ 	.dword	_ZN39_INTERNAL_400438d0_4_k_cu_4701662e_29474cuda3std3__45__cpo4cendE
	.align		8
        /*0030*/ 	.dword	_ZN39_INTERNAL_400438d0_4_k_cu_4701662e_29474cuda3std3__441_GLOBAL__N__400438d0_4_k_cu_4701662e_29476ignoreE
	.align		8
        /*0038*/ 	.dword	_ZN39_INTERNAL_400438d0_4_k_cu_4701662e_29474cuda3std3__419piecewise_constructE
	.align		8
        /*0040*/ 	.dword	_ZN39_INTERNAL_400438d0_4_k_cu_4701662e_29474cuda3std3__48in_placeE
	.align		8
        /*0048*/ 	.dword	_ZN39_INTERNAL_400438d0_4_k_cu_4701662e_29474cuda3std6ranges3__45__cpo4swapE
	.align		8
        /*0050*/ 	.dword	_ZN39_INTERNAL_400438d0_4_k_cu_4701662e_29474cuda3std6ranges3__45__cpo9iter_moveE
	.align		8
        /*0058*/ 	.dword	_ZN39_INTERNAL_400438d0_4_k_cu_4701662e_29474cute7productE
	.align		8
        /*0060*/ 	.dword	_ZN39_INTERNAL_400438d0_4_k_cu_4701662e_29474cute1_E
	.align		8
        /*0068*/ 	.dword	$str$22
	.align		8
        /*0070*/ 	.dword	$str$23


//--------------------- .text._ZN7cutlass13device_kernelINS_4gemm6kernel13GemmUniversalIN4cute5tupleIJiiiiEEENS1_10collective13CollectiveMmaINS1_34MainloopSm90TmaGmmaWarpSpecializedILi5ENS5_IJNS4_1CILi2EEENSA_ILi1EEESC_EEENS1_35KernelTmaWarpSpecializedCooperativeEEENS5_IJNSA_ILi128EEENSA_ILi512EEENSA_ILi32EEEEEENS_6half_tENS5_IJlSC_lEEESK_SL_NS4_8TiledMMAINS4_8MMA_AtomIJNS4_4SM904GMMA26MMA_64x256x16_F32F16F16_SSILNSP_5MajorE0ELSR_0ELNSP_7ScaleInE1ELSS_1EEEEEENS4_6LayoutISD_NS5_IJSC_NSA_ILi0EEESW_EEEEENS5_IJNS4_10UnderscoreESZ_SZ_EEEEENS4_13SM90_TMA_LOADENS4_14ComposedLayoutINS4_7SwizzleILi2ELi4ELi3EEENS4_18smem_ptr_flag_bitsILi16EEENSV_INS5_IJNSA_ILi8EEESI_EEENS5_IJSI_SC_EEEEEEEvNS4_8identityENS4_23SM90_TMA_LOAD_MULTICASTES1C_vS1D_EENS_8epilogue10collective6detail29Sm90TmaWarpSpecializedAdapterINS1H_15DefaultEpilogueISK_SL_SL_NS1G_6thread17LinearCombinationISK_Li1EffLNS1L_9ScaleType4KindE0ELNS_15FloatRoundStyleE2ESK_EENS1_15EpilogueDefaultEEEEEvvEEEEvNT_6ParamsE --------------------------
	.section	.text._ZN7cutlass13device_kernelINS_4gemm6kernel13GemmUniversalIN4cute5tupleIJiiiiEEENS1_10collective13CollectiveMmaINS1_34MainloopSm90TmaGmmaWarpSpecializedILi5ENS5_IJNS4_1CILi2EEENSA_ILi1EEESC_EEENS1_35KernelTmaWarpSpecializedCooperativeEEENS5_IJNSA_ILi128EEENSA_ILi512EEENSA_ILi32EEEEEENS_6half_tENS5_IJlSC_lEEESK_SL_NS4_8TiledMMAINS4_8MMA_AtomIJNS4_4SM904GMMA26MMA_64x256x16_F32F16F16_SSILNSP_5MajorE0ELSR_0ELNSP_7ScaleInE1ELSS_1EEEEEENS4_6LayoutISD_NS5_IJSC_NSA_ILi0EEESW_EEEEENS5_IJNS4_10UnderscoreESZ_SZ_EEEEENS4_13SM90_TMA_LOADENS4_14ComposedLayoutINS4_7SwizzleILi2ELi4ELi3EEENS4_18smem_ptr_flag_bitsILi16EEENSV_INS5_IJNSA_ILi8EEESI_EEENS5_IJSI_SC_EEEEEEEvNS4_8identityENS4_23SM90_TMA_LOAD_MULTICASTES1C_vS1D_EENS_8epilogue10collective6detail29Sm90TmaWarpSpecializedAdapterINS1H_15DefaultEpilogueISK_SL_SL_NS1G_6thread17LinearCombinationISK_Li1EffLNS1L_9ScaleType4KindE0ELNS_15FloatRoundStyleE2ESK_EENS1_15EpilogueDefaultEEEEEvvEEEEvNT_6ParamsE,"ax",@progbits
	.align	128
.text._ZN7cutlass13device_kernelINS_4gemm6kernel13GemmUniversalIN4cute5tupleIJiiiiEEENS1_10collective13CollectiveMmaINS1_34MainloopSm90TmaGmmaWarpSpecializedILi5ENS5_IJNS4_1CILi2EEENSA_ILi1EEESC_EEENS1_35KernelTmaWarpSpecializedCooperativeEEENS5_IJNSA_ILi128EEENSA_ILi512EEENSA_ILi32EEEEEENS_6half_tENS5_IJlSC_lEEESK_SL_NS4_8TiledMMAINS4_8MMA_AtomIJNS4_4SM904GMMA26MMA_64x256x16_F32F16F16_SSILNSP_5MajorE0ELSR_0ELNSP_7ScaleInE1ELSS_1EEEEEENS4_6LayoutISD_NS5_IJSC_NSA_ILi0EEESW_EEEEENS5_IJNS4_10UnderscoreESZ_SZ_EEEEENS4_13SM90_TMA_LOADENS4_14ComposedLayoutINS4_7SwizzleILi2ELi4ELi3EEENS4_18smem_ptr_flag_bitsILi16EEENSV_INS5_IJNSA_ILi8EEESI_EEENS5_IJSI_SC_EEEEEEEvNS4_8identityENS4_23SM90_TMA_LOAD_MULTICASTES1C_vS1D_EENS_8epilogue10collective6detail29Sm90TmaWarpSpecializedAdapterINS1H_15DefaultEpilogueISK_SL_SL_NS1G_6thread17LinearCombinationISK_Li1EffLNS1L_9ScaleType4KindE0ELNS_15FloatRoundStyleE2ESK_EENS1_15EpilogueDefaultEEEEEvvEEEEvNT_6ParamsE:
        .type           _ZN7cutlass13device_kernelINS_4gemm6kernel13GemmUniversalIN4cute5tupleIJiiiiEEENS1_10collective13CollectiveMmaINS1_34MainloopSm90TmaGmmaWarpSpecializedILi5ENS5_IJNS4_1CILi2EEENSA_ILi1EEESC_EEENS1_35KernelTmaWarpSpecializedCooperativeEEENS5_IJNSA_ILi128EEENSA_ILi512EEENSA_ILi32EEEEEENS_6half_tENS5_IJlSC_lEEESK_SL_NS4_8TiledMMAINS4_8MMA_AtomIJNS4_4SM904GMMA26MMA_64x256x16_F32F16F16_SSILNSP_5MajorE0ELSR_0ELNSP_7ScaleInE1ELSS_1EEEEEENS4_6LayoutISD_NS5_IJSC_NSA_ILi0EEESW_EEEEENS5_IJNS4_10UnderscoreESZ_SZ_EEEEENS4_13SM90_TMA_LOADENS4_14ComposedLayoutINS4_7SwizzleILi2ELi4ELi3EEENS4_18smem_ptr_flag_bitsILi16EEENSV_INS5_IJNSA_ILi8EEESI_EEENS5_IJSI_SC_EEEEEEEvNS4_8identityENS4_23SM90_TMA_LOAD_MULTICASTES1C_vS1D_EENS_8epilogue10collective6detail29Sm90TmaWarpSpecializedAdapterINS1H_15DefaultEpilogueISK_SL_SL_NS1G_6thread17LinearCombinationISK_Li1EffLNS1L_9ScaleType4KindE0ELNS_15FloatRoundStyleE2ESK_EENS1_15EpilogueDefaultEEEEEvvEEEEvNT_6ParamsE,@function
        .size           _ZN7cutlass13device_kernelINS_4gemm6kernel13GemmUniversalIN4cute5tupleIJiiiiEEENS1_10collective13CollectiveMmaINS1_34MainloopSm90TmaGmmaWarpSpecializedILi5ENS5_IJNS4_1CILi2EEENSA_ILi1EEESC_EEENS1_35KernelTmaWarpSpecializedCooperativeEEENS5_IJNSA_ILi128EEENSA_ILi512EEENSA_ILi32EEEEEENS_6half_tENS5_IJlSC_lEEESK_SL_NS4_8TiledMMAINS4_8MMA_AtomIJNS4_4SM904GMMA26MMA_64x256x16_F32F16F16_SSILNSP_5MajorE0ELSR_0ELNSP_7ScaleInE1ELSS_1EEEEEENS4_6LayoutISD_NS5_IJSC_NSA_ILi0EEESW_EEEEENS5_IJNS4_10UnderscoreESZ_SZ_EEEEENS4_13SM90_TMA_LOADENS4_14ComposedLayoutINS4_7SwizzleILi2ELi4ELi3EEENS4_18smem_ptr_flag_bitsILi16EEENSV_INS5_IJNSA_ILi8EEESI_EEENS5_IJSI_SC_EEEEEEEvNS4_8identityENS4_23SM90_TMA_LOAD_MULTICASTES1C_vS1D_EENS_8epilogue10collective6detail29Sm90TmaWarpSpecializedAdapterINS1H_15DefaultEpilogueISK_SL_SL_NS1G_6thread17LinearCombinationISK_Li1EffLNS1L_9ScaleType4KindE0ELNS_15FloatRoundStyleE2ESK_EENS1_15EpilogueDefaultEEEEEvvEEEEvNT_6ParamsE,(.L_x_585 - _ZN7cutlass13device_kernelINS_4gemm6kernel13GemmUniversalIN4cute5tupleIJiiiiEEENS1_10collective13CollectiveMmaINS1_34MainloopSm90TmaGmmaWarpSpecializedILi5ENS5_IJNS4_1CILi2EEENSA_ILi1EEESC_EEENS1_35KernelTmaWarpSpecializedCooperativeEEENS5_IJNSA_ILi128EEENSA_ILi512EEENSA_ILi32EEEEEENS_6half_tENS5_IJlSC_lEEESK_SL_NS4_8TiledMMAINS4_8MMA_AtomIJNS4_4SM904GMMA26MMA_64x256x16_F32F16F16_SSILNSP_5MajorE0ELSR_0ELNSP_7ScaleInE1ELSS_1EEEEEENS4_6LayoutISD_NS5_IJSC_NSA_ILi0EEESW_EEEEENS5_IJNS4_10UnderscoreESZ_SZ_EEEEENS4_13SM90_TMA_LOADENS4_14ComposedLayoutINS4_7SwizzleILi2ELi4ELi3EEENS4_18smem_ptr_flag_bitsILi16EEENSV_INS5_IJNSA_ILi8EEESI_EEENS5_IJSI_SC_EEEEEEEvNS4_8identityENS4_23SM90_TMA_LOAD_MULTICASTES1C_vS1D_EENS_8epilogue10collective6detail29Sm90TmaWarpSpecializedAdapterINS1H_15DefaultEpilogueISK_SL_SL_NS1G_6thread17LinearCombinationISK_Li1EffLNS1L_9ScaleType4KindE0ELNS_15FloatRoundStyleE2ESK_EENS1_15EpilogueDefaultEEEEEvvEEEEvNT_6ParamsE)
        .other          _ZN7cutlass13device_kernelINS_4gemm6kernel13GemmUniversalIN4cute5tupleIJiiiiEEENS1_10collective13CollectiveMmaINS1_34MainloopSm90TmaGmmaWarpSpecializedILi5ENS5_IJNS4_1CILi2EEENSA_ILi1EEESC_EEENS1_35KernelTmaWarpSpecializedCooperativeEEENS5_IJNSA_ILi128EEENSA_ILi512EEENSA_ILi32EEEEEENS_6half_tENS5_IJlSC_lEEESK_SL_NS4_8TiledMMAINS4_8MMA_AtomIJNS4_4SM904GMMA26MMA_64x256x16_F32F16F16_SSILNSP_5MajorE0ELSR_0ELNSP_7ScaleInE1ELSS_1EEEEEENS4_6LayoutISD_NS5_IJSC_NSA_ILi0EEESW_EEEEENS5_IJNS4_10UnderscoreESZ_SZ_EEEEENS4_13SM90_TMA_LOADENS4_14ComposedLayoutINS4_7SwizzleILi2ELi4ELi3EEENS4_18smem_ptr_flag_bitsILi16EEENSV_INS5_IJNSA_ILi8EEESI_EEENS5_IJSI_SC_EEEEEEEvNS4_8identityENS4_23SM90_TMA_LOAD_MULTICASTES1C_vS1D_EENS_8epilogue10collective6detail29Sm90TmaWarpSpecializedAdapterINS1H_15DefaultEpilogueISK_SL_SL_NS1G_6thread17LinearCombinationISK_Li1EffLNS1L_9ScaleType4KindE0ELNS_15FloatRoundStyleE2ESK_EENS1_15EpilogueDefaultEEEEEvvEEEEvNT_6ParamsE,@"STO_CUDA_ENTRY STV_DEFAULT"
_ZN7cutlass13device_kernelINS_4gemm6kernel13GemmUniversalIN4cute5tupleIJiiiiEEENS1_10collective13CollectiveMmaINS1_34MainloopSm90TmaGmmaWarpSpecializedILi5ENS5_IJNS4_1CILi2EEENSA_ILi1EEESC_EEENS1_35KernelTmaWarpSpecializedCooperativeEEENS5_IJNSA_ILi128EEENSA_ILi512EEENSA_ILi32EEEEEENS_6half_tENS5_IJlSC_lEEESK_SL_NS4_8TiledMMAINS4_8MMA_AtomIJNS4_4SM904GMMA26MMA_64x256x16_F32F16F16_SSILNSP_5MajorE0ELSR_0ELNSP_7ScaleInE1ELSS_1EEEEEENS4_6LayoutISD_NS5_IJSC_NSA_ILi0EEESW_EEEEENS5_IJNS4_10UnderscoreESZ_SZ_EEEEENS4_13SM90_TMA_LOADENS4_14ComposedLayoutINS4_7SwizzleILi2ELi4ELi3EEENS4_18smem_ptr_flag_bitsILi16EEENSV_INS5_IJNSA_ILi8EEESI_EEENS5_IJSI_SC_EEEEEEEvNS4_8identityENS4_23SM90_TMA_LOAD_MULTICASTES1C_vS1D_EENS_8epilogue10collective6detail29Sm90TmaWarpSpecializedAdapterINS1H_15DefaultEpilogueISK_SL_SL_NS1G_6thread17LinearCombinationISK_Li1EffLNS1L_9ScaleType4KindE0ELNS_15FloatRoundStyleE2ESK_EENS1_15EpilogueDefaultEEEEEvvEEEEvNT_6ParamsE:
[----:B------:R-:W0:Y:S02]  /*0000*/  LDC R1, c[0x0][0x28] ;  /* 0x00000a00ff017b82 */ /* 0x000e240000000800 */
[----:B0-----:R-:W-:Y:S01]  /*0010*/  VIADD R1, R1, 0xfffffb38 ;  /* 0xfffffb3801017836 */ /* 0x001fe20000000000 */
[----:B------:R-:W0:Y:S01]  /*0020*/  S2R R6, SR_TID.X ;  /* 0x0000000000067919 */ /* 0x000e220000002100 */
[----:B------:R-:W-:Y:S01]  /*0030*/  ELECT P0, URZ, PT ;  /* 0x00000000003f782f */ /* 0x000fe20003800000 */
[----:B------:R-:W-:Y:S01]  /*0040*/  BSSY B0, `(.L_x_0) ;  /* 0x000000f000007945 */ /* 0x000fe20003800000 */
[--C-:B0-----:R-:W-:Y:S02]  /*0050*/  SHF.R.U32.HI R0, RZ, 0x5, R6.reuse ;  /* 0x00000005ff007819 */ /* 0x101fe40000011606 */
[----:B------:R-:W-:-:S03]  /*0060*/  SHF.R.U32.HI R3, RZ, 0x7, R6 ;  /* 0x00000007ff037819 */ /* 0x000fc60000011606 */
[----:B------:R-:W0:Y:S04]  /*0070*/  SHFL.IDX PT, R2, R0, RZ, 0x1f ;  /* 0x00001fff00027589 */ /* 0x000e2800000e0000 */
[----:B------:R1:W2:Y:S01]  /*0080*/  SHFL.IDX PT, R5, R3, RZ, 0x1f ;  /* 0x00001fff03057589 */ /* 0x0002a200000e0000 */
[----:B0-----:R-:W-:-:S13]  /*0090*/  ISETP.NE.OR P0, PT, R2, RZ, !P0 ;  /* 0x000000ff0200720c */ /* 0x001fda0004705670 */
[----:B-12---:R-:W-:Y:S05]  /*00a0*/  @P0 BRA `(.L_x_1) ;  /* 0x0000000000200947 */ /* 0x006fea0003800000 */
[----:B------:R-:W-:Y:S02]  /*00b0*/  ULDC.64 UR4, c[0x0][0x198] ;  /* 0x0000660000047ab9 */ /* 0x000fe40000000a00 */
[----:B------:R-:W-:Y:S02]  /*00c0*/  UIADD3 UR6, UP0, UR4, 0xf0, URZ ;  /* 0x000000f004067890 */ /* 0x000fe4000ff1e03f */
[----:B------:R-:W-:Y:S02]  /*00d0*/  UIADD3 UR4, UP1, UR4, 0x1f0, URZ ;  /* 0x000001f004047890 */ /* 0x000fe4000ff3e03f */
[----:B------:R-:W-:Y:S02]  /*00e0*/  UIADD3.X UR7, URZ, UR5, URZ, UP0, !UPT ;  /* 0x000000053f077290 */ /* 0x000fe400087fe43f */
[----:B------:R-:W-:-:S07]  /*00f0*/  UIADD3.X UR5, URZ, UR5, URZ, UP1, !UPT ;  /* 0x000000053f057290 */ /* 0x000fce0008ffe43f */
[----:B------:R0:W-:Y:S02]  /*0100*/  UTMACCTL.PF [UR6] ;  /* 0x00000000060079b9 */ /* 0x0001e40008040000 */
[----:B------:R0:W-:Y:S02]  /*0110*/  UTMACCTL.PF [UR4] ;  /* 0x00000000040079b9 */ /* 0x0001e40008040000 */
[----:B0-----:R-:W-:Y:S01]  /*0120*/  NOP ;  /* 0x0000000000007918 */ /* 0x001fe20000000000 */
.L_x_1:
[----:B------:R-:W-:Y:S05]  /*0130*/  BSYNC B0 ;  /* 0x0000000000007941 */ /* 0x000fea0003800000 */
.L_x_0:
[----:B------:R-:W0:Y:S02]  /*0140*/  SHFL.IDX PT, R3, R0, RZ, 0x1f ;  /* 0x00001fff00037589 */ /* 0x000e2400000e0000 */
[----:B0-----:R-:W-:-:S13]  /*0150*/  ISETP.NE.AND P0, PT, R3, RZ, PT ;  /* 0x000000ff0300720c */ /* 0x001fda0003f05270 */
[----:B------:R-:W-:Y:S05]  /*0160*/  @P0 BRA `(.L_x_2) ;  /* 0x0000000000600947 */ /* 0x000fea0003800000 */
[----:B------:R-:W0:Y:S01]  /*0170*/  S2UR UR8, SR_CgaCtaId ;  /* 0x00000000000879c3 */ /* 0x000e220000008800 */
[----:B------:R-:W-:Y:S01]  /*0180*/  UMOV UR4, 0x400 ;  /* 0x0000040000047882 */ /* 0x000fe20000000000 */
[----:B------:R-:W-:Y:S01]  /*0190*/  UMOV UR5, 0x1 ;  /* 0x0000000100057882 */ /* 0x000fe20000000000 */
[----:B------:R-:W-:Y:S01]  /*01a0*/  UMOV UR6, 0x4 ;  /* 0x0000000400067882 */ /* 0x000fe20000000000 */
[----:B------:R-:W-:Y:S01]  /*01b0*/  ELECT P0, URZ, PT ;  /* 0x00000000003f782f */ /* 0x000fe20003800000 */
[----:B------:R-:W-:-:S04]  /*01c0*/  UIADD3 UR6, -UR6, 0x100000, URZ ;  /* 0x0010000006067890 */ /* 0x000fc8000fffe13f */
[----:B------:R-:W-:Y:S02]  /*01d0*/  USHF.L.U32 UR7, UR6, 0xb, URZ ;  /* 0x0000000b06077899 */ /* 0x000fe4000800063f */
[----:B------:R-:W-:Y:S02]  /*01e0*/  USHF.L.U32 UR6, UR6, 0x1, URZ ;  /* 0x0000000106067899 */ /* 0x000fe4000800063f */
[----:B0-----:R-:W-:Y:S02]  /*01f0*/  ULEA UR8, UR8, UR4, 0x18 ;  /* 0x0000000408087291 */ /* 0x001fe4000f8ec03f */
[----:B------:R-:W-:-:S04]  /*0200*/  UIADD3 UR4, -UR5, 0x100000, URZ ;  /* 0x0010000005047890 */ /* 0x000fc8000fffe13f */
[----:B------:R-:W-:Y:S02]  /*0210*/  USHF.L.U32 UR5, UR4, 0xb, URZ ;  /* 0x0000000b04057899 */ /* 0x000fe4000800063f */
[----:B------:R-:W-:Y:S01]  /*0220*/  USHF.L.U32 UR4, UR4, 0x1, URZ ;  /* 0x0000000104047899 */ /* 0x000fe2000800063f */
[----:B------:R-:W0:Y:S11]  /*0230*/  FENCE.VIEW.ASYNC.S ;  /* 0x00000000000073c6 */ /* 0x000e360000000000 */
[----:B0-----:R0:W1:Y:S01]  /*0240*/  SYNCS.EXCH.64 URZ, [UR8], UR4 ;  /* 0x00000004083f75b2 */ /* 0x0010620008000100 */
[----:B------:R0:W2:Y:S01]  /*0250*/  SYNCS.EXCH.64 URZ, [UR8+0x28], UR6 ;  /* 0x00002806083f75b2 */ /* 0x0000a20008000100 */
[----:B------:R0:W3:Y:S01]  /*0260*/  SYNCS.EXCH.64 URZ, [UR8+0x8], UR4 ;  /* 0x00000804083f75b2 */ /* 0x0000e20008000100 */
[----:B------:R0:W4:Y:S01]  /*0270*/  SYNCS.EXCH.64 URZ, [UR8+0x30], UR6 ;  /* 0x00003006083f75b2 */ /* 0x0001220008000100 */
[----:B------:R0:W0:Y:S01]  /*0280*/  SYNCS.EXCH.64 URZ, [UR8+0x10], UR4 ;  /* 0x00001004083f75b2 */ /* 0x0000220008000100 */
[----:B------:R0:W0:Y:S01]  /*0290*/  SYNCS.EXCH.64 URZ, [UR8+0x38], UR6 ;  /* 0x00003806083f75b2 */ /* 0x0000220008000100 */
[----:B------:R0:W0:Y:S01]  /*02a0*/  SYNCS.EXCH.64 URZ, [UR8+0x18], UR4 ;  /* 0x00001804083f75b2 */ /* 0x0000220008000100 */
[----:B------:R0:W0:Y:S01]  /*02b0*/  SYNCS.EXCH.64 URZ, [UR8+0x40], UR6 ;  /* 0x00004006083f75b2 */ /* 0x0000220008000100 */
[----:B------:R0:W0:Y:S01]  /*02c0*/  SYNCS.EXCH.64 URZ, [UR8+0x20], UR4 ;  /* 0x00002004083f75b2 */ /* 0x0000220008000100 */
[----:B------:R0:W0:Y:S01]  /*02d0*/  SYNCS.EXCH.64 URZ, [UR8+0x48], UR6 ;  /* 0x00004806083f75b2 */ /* 0x0000220008000100 */
[----:B------:R-:W-:Y:S01]  /*02e0*/  NOP ;  /* 0x0000000000007918 */ /* 0x000fe20000000000 */
.L_x_2:
[----:B------:R-:W-:Y:S01]  /*02f0*/  SHF.R.S32.HI R4, RZ, 0x1f, R6 ;  /* 0x0000001fff047819 */ /* 0x000fe20000011406 */
[----:B------:R-:W5:Y:S01]  /*0300*/  SHFL.IDX PT, R0, R0, RZ, 0x1f ;  /* 0x00001fff00007589 */ /* 0x000f6200000e0000 */
[----:B0-----:R-:W0:Y:S01]  /*0310*/  S2UR UR8, SR_CTAID.X ;  /* 0x00000000000879c3 */ /* 0x001e220000002500 */
[----:B------:R-:W-:Y:S02]  /*0320*/  ELECT P0, URZ, PT ;  /* 0x00000000003f782f */ /* 0x000fe40003800000 */
[----:B------:R-:W-:Y:S01]  /*0330*/  LEA.HI R4, R4, R6, RZ, 0x7 ;  /* 0x0000000604047211 */ /* 0x000fe200078f38ff */
[----:B------:R-:W-:Y:S01]  /*0340*/  ULDC UR4, c[0x0][0x150] ;  /* 0x0000540000047ab9 */ /* 0x000fe20000000800 */
[----:B------:R-:W-:Y:S01]  /*0350*/  NOP ;  /* 0x0000000000007918 */ /* 0x000fe20000000000 */
[----:B------:R-:W-:Y:S01]  /*0360*/  NOP ;  /* 0x0000000000007918 */ /* 0x000fe20000000000 */
[----:B------:R-:W-:Y:S01]  /*0370*/  LOP3.LUT R4, R4, 0xffffff80, RZ, 0xc0, !PT ;  /* 0xffffff8004047812 */ /* 0x000fe200078ec0ff */
[----:B------:R-:W-:Y:S01]  /*0380*/  IMAD.MOV.U32 R17, RZ, RZ, 0x1 ;  /* 0x00000001ff117424 */ /* 0x000fe200078e00ff */
[----:B------:R-:W1:Y:S01]  /*0390*/  LDC R10, c[0x0][0x144] ;  /* 0x00005100ff0a7b82 */ /* 0x000e620000000800 */
[----:B------:R-:W-:-:S02]  /*03a0*/  ISETP.NE.AND P3, PT, R5, RZ, PT ;  /* 0x000000ff0500720c */ /* 0x000fc40003f65270 */
[----:B------:R-:W-:Y:S01]  /*03b0*/  IMAD.IADD R8, R6, 0x1, -R4 ;  /* 0x0000000106087824 */ /* 0x000fe200078e0a04 */
[----:B------:R-:W-:Y:S01]  /*03c0*/  SHF.R.S32.HI R6, RZ, 0x1f, R3 ;  /* 0x0000001fff067819 */ /* 0x000fe20000011403 */
[----:B------:R-:W2:Y:S03]  /*03d0*/  S2R R4, SR_CTAID.Y ;  /* 0x0000000000047919 */ /* 0x000ea60000002600 */
[----:B------:R-:W-:Y:S01]  /*03e0*/  SHF.R.S32.HI R7, RZ, 0x1f, R8 ;  /* 0x0000001fff077819 */ /* 0x000fe20000011408 */
[----:B------:R-:W3:Y:S01]  /*03f0*/  LDC R12, c[0x0][0x140] ;  /* 0x00005000ff0c7b82 */ /* 0x000ee20000000800 */
[----:B------:R-:W-:Y:S02]  /*0400*/  LEA.HI R6, R6, R3, RZ, 0x2 ;  /* 0x0000000306067211 */ /* 0x000fe400078f10ff */
[----:B------:R-:W-:Y:S02]  /*0410*/  LEA.HI R7, R7, R8, RZ, 0x3 ;  /* 0x0000000807077211 */ /* 0x000fe400078f18ff */
[----:B------:R-:W-:-:S02]  /*0420*/  LOP3.LUT R6, R6, 0x3ffffffc, RZ, 0xc0, !PT ;  /* 0x3ffffffc06067812 */ /* 0x000fc400078ec0ff */
[----:B-----5:R-:W-:Y:S02]  /*0430*/  ISETP.NE.OR P0, PT, R0, RZ, !P0 ;  /* 0x000000ff0000720c */ /* 0x020fe40004705670 */
[--C-:B------:R-:W-:Y:S01]  /*0440*/  SHF.R.S32.HI R0, RZ, 0x3, R7.reuse ;  /* 0x00000003ff007819 */ /* 0x100fe20000011407 */
[----:B------:R-:W-:Y:S01]  /*0450*/  IMAD.IADD R6, R3, 0x1, -R6 ;  /* 0x0000000103067824 */ /* 0x000fe200078e0a06 */
[----:B0-----:R-:W-:Y:S02]  /*0460*/  I2FP.F32.U32 R9, UR8 ;  /* 0x0000000800097c45 */ /* 0x001fe40008201000 */
[----:B------:R-:W-:-:S03]  /*0470*/  SHF.R.S32.HI R7, RZ, 0x1f, R7 ;  /* 0x0000001fff077819 */ /* 0x000fc60000011407 */
[----:B------:R-:W-:Y:S01]  /*0480*/  FMUL R9, R9, UR4 ;  /* 0x0000000409097c20 */ /* 0x000fe20008400000 */
[----:B------:R-:W-:Y:S01]  /*0490*/  LEA.HI R7, R7, R0, RZ, 0x2 ;  /* 0x0000000007077211 */ /* 0x000fe200078f10ff */
[----:B------:R-:W-:Y:S02]  /*04a0*/  ULDC UR4, c[0x0][0x154] ;  /* 0x0000550000047ab9 */ /* 0x000fe40000000800 */
[----:B------:R-:W-:Y:S01]  /*04b0*/  VOTEU.ALL UP0, P0 ;  /* 0x00000000003f7886 */ /* 0x000fe20000000000 */
[----:B------:R-:W-:Y:S01]  /*04c0*/  LOP3.LUT R7, R7, 0xfffffffc, RZ, 0xc0, !PT ;  /* 0xfffffffc07077812 */ /* 0x000fe200078ec0ff */
[----:B------:R-:W0:Y:S01]  /*04d0*/  F2I.U32.TRUNC.NTZ R9, R9 ;  /* 0x0000000900097305 */ /* 0x000e22000020f000 */
[----:B------:R-:W-:Y:S01]  /*04e0*/  VOTEU.ALL UP1, P0 ;  /* 0x00000000003f7886 */ /* 0x000fe20000020000 */
[----:B---3--:R-:W-:Y:S01]  /*04f0*/  ISETP.EQ.U32.AND P2, PT, R12, 0x1, PT ;  /* 0x000000010c00780c */ /* 0x008fe20003f42070 */
[----:B------:R-:W3:Y:S01]  /*0500*/  @!UP0 S2UR UR7, SR_CgaCtaId ;  /* 0x00000000000789c3 */ /* 0x000ee20000008800 */
[----:B------:R-:W-:Y:S01]  /*0510*/  IMAD.IADD R7, R0, 0x1, -R7 ;  /* 0x0000000100077824 */ /* 0x000fe200078e0a07 */
[----:B------:R-:W-:Y:S01]  /*0520*/  @!UP0 UMOV UR6, 0x400 ;  /* 0x0000040000068882 */ /* 0x000fe20000000000 */
[----:B--2---:R-:W-:-:S02]  /*0530*/  I2FP.F32.U32 R3, R4 ;  /* 0x0000000400037245 */ /* 0x004fc40000201000 */
[----:B------:R-:W-:-:S03]  /*0540*/  IMAD R18, R6, 0x4, R7 ;  /* 0x0000000406127824 */ /* 0x000fc600078e0207 */
[----:B------:R-:W-:Y:S01]  /*0550*/  FMUL R11, R3, UR4 ;  /* 0x00000004030b7c20 */ /* 0x000fe20008400000 */
[----:B------:R-:W2:Y:S01]  /*0560*/  LDC R7, c[0x0][0x148] ;  /* 0x00005200ff077b82 */ /* 0x000ea20000000800 */
[----:B------:R-:W-:Y:S01]  /*0570*/  LEA.HI R0, R18, R18, RZ, 0x1 ;  /* 0x0000001212007211 */ /* 0x000fe200078f08ff */
[----:B------:R-:W-:Y:S01]  /*0580*/  UMOV UR4, 0x20 ;  /* 0x0000002000047882 */ /* 0x000fe20000000000 */
[----:B0-----:R-:W-:Y:S01]  /*0590*/  IMAD.MOV R13, RZ, RZ, -R9 ;  /* 0x000000ffff0d7224 */ /* 0x001fe200078e0a09 */
[----:B------:R-:W-:Y:S01]  /*05a0*/  SHF.R.S32.HI R3, RZ, 0x1f, R2 ;  /* 0x0000001fff037819 */ /* 0x000fe20000011402 */
[----:B------:R-:W0:Y:S01]  /*05b0*/  F2I.U32.TRUNC.NTZ R11, R11 ;  /* 0x0000000b000b7305 */ /* 0x000e22000020f000 */
[----:B------:R-:W-:Y:S01]  /*05c0*/  LOP3.LUT R9, R0, 0xfffffffe, RZ, 0xc0, !PT ;  /* 0xfffffffe00097812 */ /* 0x000fe200078ec0ff */
[----:B-1----:R-:W-:Y:S01]  /*05d0*/  IMAD R6, R10, R13, UR8 ;  /* 0x000000080a067e24 */ /* 0x002fe2000f8e020d */
[----:B------:R-:W-:Y:S01]  /*05e0*/  LEA.HI R3, R3, R2, RZ, 0x2 ;  /* 0x0000000203037211 */ /* 0x000fe200078f10ff */
[----:B------:R-:W-:-:S04]  /*05f0*/  @!UP0 UIADD3 UR4, -UR4, 0x100000, URZ ;  /* 0x0010000004048890 */ /* 0x000fc8000fffe13f */
[----:B------:R-:W-:Y:S02]  /*0600*/  @!UP0 USHF.L.U32 UR5, UR4, 0xb, URZ ;  /* 0x0000000b04058899 */ /* 0x000fe4000800063f */
[----:B------:R-:W-:Y:S01]  /*0610*/  @!UP0 USHF.L.U32 UR4, UR4, 0x1, URZ ;  /* 0x0000000104048899 */ /* 0x000fe2000800063f */
[----:B------:R-:W-:Y:S02]  /*0620*/  VIADD R10, R5, 0xffffffff ;  /* 0xffffffff050a7836 */ /* 0x000fe40000000000 */
[----:B------:R-:W-:Y:S01]  /*0630*/  IMAD.IADD R9, R18, 0x1, -R9 ;  /* 0x0000000112097824 */ /* 0x000fe200078e0a09 */
[----:B------:R-:W-:Y:S01]  /*0640*/  LOP3.LUT R3, R3, 0xfffffffc, RZ, 0xc0, !PT ;  /* 0xfffffffc03037812 */ /* 0x000fe200078ec0ff */
[----:B---3--:R-:W-:Y:S01]  /*0650*/  @!UP0 ULEA UR6, UR7, UR6, 0x18 ;  /* 0x0000000607068291 */ /* 0x008fe2000f8ec03f */
[----:B------:R-:W-:Y:S01]  /*0660*/  ISETP.GE.U32.AND P6, PT, R10, 0x2, PT ;  /* 0x000000020a00780c */ /* 0x000fe20003fc6070 */
[----:B------:R-:W-:Y:S01]  /*0670*/  VOTEU.ALL UP0, P0 ;  /* 0x00000000003f7886 */ /* 0x000fe20000000000 */
[----:B------:R-:W-:Y:S01]  /*0680*/  ISETP.NE.AND P4, PT, R9, R6, PT ;  /* 0x000000060900720c */ /* 0x000fe20003f85270 */
[----:B------:R-:W-:Y:S01]  /*0690*/  IMAD.SHL.U32 R9, R18, 0x4, RZ ;  /* 0x0000000412097824 */ /* 0x000fe200078e00ff */
[----:B------:R-:W-:Y:S01]  /*06a0*/  LOP3.LUT P0, RZ, R8, 0x7, RZ, 0xc0, !PT ;  /* 0x0000000708ff7812 */ /* 0x000fe2000780c0ff */
[----:B------:R-:W-:-:S02]  /*06b0*/  IMAD.IADD R0, R2, 0x1, -R3 ;  /* 0x0000000102007824 */ /* 0x000fc400078e0a03 */
[----:B0-----:R-:W-:Y:S01]  /*06c0*/  IMAD.MOV R14, RZ, RZ, -R11 ;  /* 0x000000ffff0e7224 */ /* 0x001fe200078e0a0b */
[----:B------:R-:W-:Y:S02]  /*06d0*/  LOP3.LUT R18, R18, 0xc, R9, 0x78, !PT ;  /* 0x0000000c12127812 */ /* 0x000fe400078e7809 */
[----:B------:R-:W-:Y:S01]  /*06e0*/  ISETP.NE.AND P1, PT, R0, 0x3, PT ;  /* 0x000000030000780c */ /* 0x000fe20003f25270 */
[----:B--2---:R-:W-:Y:S01]  /*06f0*/  IMAD R3, R7, R14, R4 ;  /* 0x0000000e07037224 */ /* 0x004fe200078e0204 */
[----:B------:R-:W-:Y:S01]  /*0700*/  ISETP.LT.U32.AND P0, PT, R18, 0x2, !P0 ;  /* 0x000000021200780c */ /* 0x000fe20004701070 */
[----:B------:R-:W0:Y:S02]  /*0710*/  FENCE.VIEW.ASYNC.S ;  /* 0x00000000000073c6 */ /* 0x000e240000000000 */
[----:B0-----:R0:W1:Y:S01]  /*0720*/  @!UP0 SYNCS.EXCH.64 URZ, [UR6+0x60], UR4 ;  /* 0x00006004063f85b2 */ /* 0x0010620008000100 */
[----:B------:R-:W-:Y:S02]  /*0730*/  ISETP.EQ.OR P1, PT, R0, RZ, !P1 ;  /* 0x000000ff0000720c */ /* 0x000fe40004f22670 */
[----:B------:R-:W-:-:S02]  /*0740*/  @P4 LEA.HI R2, R18, R18, RZ, 0x1 ;  /* 0x0000001212024211 */ /* 0x000fc400078f08ff */
[----:B------:R-:W-:Y:S02]  /*0750*/  ISETP.EQ.AND P1, PT, R5, RZ, P1 ;  /* 0x000000ff0500720c */ /* 0x000fe40000f22270 */
[----:B------:R-:W-:Y:S02]  /*0760*/  @P4 SHF.R.S32.HI R2, RZ, 0x1, R2 ;  /* 0x00000001ff024819 */ /* 0x000fe40000011402 */
[----:B------:R-:W-:Y:S02]  /*0770*/  SEL R19, RZ, 0x1, !P1 ;  /* 0x00000001ff137807 */ /* 0x000fe40004800000 */
[----:B------:R-:W-:Y:S02]  /*0780*/  @P4 ISETP.NE.AND P5, PT, R2, R3, PT ;  /* 0x000000030200420c */ /* 0x000fe40003fa5270 */
[----:B------:R-:W-:Y:S02]  /*0790*/  SEL R2, RZ, 0x1, !P0 ;  /* 0x00000001ff027807 */ /* 0x000fe40004000000 */
[----:B------:R-:W-:Y:S01]  /*07a0*/  @P4 SEL R17, RZ, 0x1, P5 ;  /* 0x00000001ff114807 */ /* 0x000fe20002800000 */
[----:B------:R0:W2:Y:S01]  /*07b0*/  @!UP1 SYNCS.EXCH.64 URZ, [UR6+0x68], UR4 ;  /* 0x00006804063f95b2 */ /* 0x0000a20008000100 */
[----:B------:R-:W-:Y:S01]  /*07c0*/  SEL R19, R19, 0x2, P6 ;  /* 0x0000000213137807 */ /* 0x000fe20003000000 */
[----:B------:R-:W-:Y:S01]  /*07d0*/  NOP ;  /* 0x0000000000007918 */ /* 0x000fe20000000000 */
[----:B------:R-:W-:Y:S01]  /*07e0*/  LOP3.LUT R17, R17, R2, RZ, 0xc0, !PT ;  /* 0x0000000211117212 */ /* 0x000fe200078ec0ff */
[----:B------:R-:W-:Y:S06]  /*07f0*/  @!P2 BRA `(.L_x_3) ;  /* 0x000000000008a947 */ /* 0x000fec0003800000 */
[----:B-12-4-:R-:W-:Y:S01]  /*0800*/  UCGABAR_ARV ;  /* 0x00000000000079c7 */ /* 0x016fe20008000000 */
[----:B------:R-:W-:Y:S05]  /*0810*/  BRA `(.L_x_4) ;  /* 0x0000000000047947 */ /* 0x000fea0003800000 */
.L_x_3:
[----:B-12-4-:R-:W-:Y:S01]  /*0820*/  NOP ;  /* 0x0000000000007918 */ /* 0x016fe20000000000 */
.L_x_4:
[----:B------:R-:W1:Y:S01]  /*0830*/  LDC R2, c[0x0][0x65c] ;  /* 0x00019700ff027b82 */ /* 0x000e620000000800 */
[----:B------:R-:W-:Y:S01]  /*0840*/  IMAD.MOV.U32 R3, RZ, RZ, RZ ;  /* 0x000000ffff037224 */ /* 0x000fe200078e00ff */
[----:B-1----:R-:W-:Y:S01]  /*0850*/  ISETP.NE.AND P1, PT, R2, 0x1, PT ;  /* 0x000000010200780c */ /* 0x002fe20003f25270 */
[----:B------:R-:W-:-:S12]  /*0860*/  IMAD.U32 R2, RZ, RZ, UR8 ;  /* 0x00000008ff027e24 */ /* 0x000fd8000f8e00ff */
[----:B------:R-:W1:Y:S01]  /*0870*/  @P1 LDC R9, c[0x0][0x10] ;  /* 0x00000400ff091b82 */ /* 0x000e620000000800 */
[----:B------:R-:W-:Y:S02]  /*0880*/  @P1 IMAD.MOV.U32 R5, RZ, RZ, RZ ;  /* 0x000000ffff051224 */ /* 0x000fe400078e00ff */
[----:B------:R-:W-:-:S05]  /*0890*/  @P1 IMAD.MOV.U32 R13, RZ, RZ, RZ ;  /* 0x000000ffff0d1224 */ /* 0x000fca00078e00ff */
[----:B------:R-:W2:Y:S01]  /*08a0*/  @!P1 LDC R11, c[0x0][0xc] ;  /* 0x00000300ff0b9b82 */ /* 0x000ea20000000800 */
[----:B-1----:R-:W-:-:S04]  /*08b0*/  @P1 IMAD.WIDE.U32 R8, R9, UR8, R4 ;  /* 0x0000000809081c25 */ /* 0x002fc8000f8e0004 */
[----:B------:R-:W-:Y:S02]  /*08c0*/  @P1 IMAD.MOV.U32 R16, RZ, RZ, R8 ;  /* 0x000000ffff101224 */ /* 0x000fe400078e0008 */
[----:B------:R-:W-:Y:S02]  /*08d0*/  @P1 IMAD.IADD R24, R9, 0x1, R13 ;  /* 0x0000000109181824 */ /* 0x000fe400078e020d */
[----:B--2---:R-:W-:-:S04]  /*08e0*/  @!P1 IMAD.WIDE.U32 R2, R4, R11, R2 ;  /* 0x0000000b04029225 */ /* 0x004fc800078e0002 */
[----:B------:R-:W-:Y:S02]  /*08f0*/  @!P1 IMAD.MOV.U32 R16, RZ, RZ, R2 ;  /* 0x000000ffff109224 */ /* 0x000fe400078e0002 */
[----:B------:R-:W-:-:S03]  /*0900*/  @!P1 IMAD.MOV.U32 R24, RZ, RZ, R3 ;  /* 0x000000ffff189224 */ /* 0x000fc600078e0003 */
[----:B------:R1:W-:Y:S04]  /*0910*/  STL [R1+0x204], R16 ;  /* 0x0002041001007387 */ /* 0x0003e80000100800 */
[----:B------:R1:W-:Y:S01]  /*0920*/  STL [R1+0x200], R24 ;  /* 0x0002001801007387 */ /* 0x0003e20000100800 */
[----:B------:R-:W-:Y:S05]  /*0930*/  @!P2 BRA `(.L_x_5) ;  /* 0x00000000000ca947 */ /* 0x000fea0003800000 */
[----:B------:R-:W-:Y:S01]  /*0940*/  UCGABAR_WAIT ;  /* 0x0000000000007dc7 */ /* 0x000fe20008000000 */
[----:B------:R-:W-:Y:S01]  /*0950*/  CCTL.IVALL ;  /* 0x00000000ff00798f */ /* 0x000fe20002000000 */
[----:B------:R-:W-:Y:S05]  /*0960*/  BRA `(.L_x_6) ;  /* 0x0000000000047947 */ /* 0x000fea0003800000 */
.L_x_5:
[----:B------:R-:W-:Y:S06]  /*0970*/  BAR.SYNC.DEFER_BLOCKING 0x0 ;  /* 0x0000000000007b1d */ /* 0x000fec0000010000 */
.L_x_6:
[----:B------:R-:W-:Y:S05]  /*0980*/  @!P3 BRA `(.L_x_7) ;  /* 0x0000015000acb947 */ /* 0x000fea0003800000 */
[----:B------:R-:W-:-:S13]  /*0990*/  ISETP.GT.U32.AND P0, PT, R10, 0x1, PT ;  /* 0x000000010a00780c */ /* 0x000fda0003f04070 */
[----:B0-----:R-:W-:Y:S05]  /*09a0*/  @P0 EXIT ;  /* 0x000000000000094d */ /* 0x001fea0003800000 */
[----:B------:R-:W-:Y:S01]  /*09b0*/  ULDC.64 UR4, c[0x0][0x650] ;  /* 0x0001940000047ab9 */ /* 0x000fe20000000a00 */
[----:B------:R-:W-:Y:S01]  /*09c0*/  PRMT R0, RZ, 0x7610, R0 ;  /* 0x00007610ff007816 */ /* 0x000fe20000000000 */
[----:B------:R-:W-:Y:S01]  /*09d0*/  IMAD.MOV.U32 R22, RZ, RZ, -0x1 ;  /* 0xffffffffff167424 */ /* 0x000fe200078e00ff */
[----:B------:R-:W-:Y:S01]  /*09e0*/  ISETP.GE.U32.AND P0, PT, R16, UR4, PT ;  /* 0x0000000410007c0c */ /* 0x000fe2000bf06070 */
[----:B------:R-:W-:Y:S02]  /*09f0*/  IMAD.MOV.U32 R23, RZ, RZ, -0x1 ;  /* 0xffffffffff177424 */ /* 0x000fe400078e00ff */
[----:B------:R-:W-:Y:S01]  /*0a00*/  IMAD.MOV.U32 R157, RZ, RZ, -0x1 ;  /* 0xffffffffff9d7424 */ /* 0x000fe200078e00ff */
[----:B------:R-:W-:-:S13]  /*0a10*/  ISETP.GE.U32.AND.EX P0, PT, R24, UR5, PT, P0 ;  /* 0x0000000518007c0c */ /* 0x000fda000bf06100 */
[----:B------:R-:W-:Y:S05]  /*0a20*/  @P0 BRA `(.L_x_8) ;  /* 0x0000000400300947 */ /* 0x000fea0003800000 */
[----:B------:R-:W0:Y:S01]  /*0a30*/  LDC.64 R20, c[0x0][0x628] ;  /* 0x00018a00ff147b82 */ /* 0x000e220000000a00 */
[----:B------:R-:W-:Y:S02]  /*0a40*/  IMAD.MOV.U32 R2, RZ, RZ, R16 ;  /* 0x000000ffff027224 */ /* 0x000fe400078e0010 */
[----:B------:R-:W-:-:S05]  /*0a50*/  IMAD.MOV.U32 R3, RZ, RZ, R24 ;  /* 0x000000ffff037224 */ /* 0x000fca00078e0018 */
[----:B------:R-:W2:Y:S08]  /*0a60*/  LDC R0, c[0x0][0x630] ;  /* 0x00018c00ff007b82 */ /* 0x000eb00000000800 */
[----:B------:R-:W3:Y:S01]  /*0a70*/  LDC.64 R22, c[0x0][0x620] ;  /* 0x00018800ff167b82 */ /* 0x000ee20000000a00 */
[----:B0-----:R-:W-:-:S04]  /*0a80*/  ISETP.NE.U32.AND P0, PT, R20, RZ, PT ;  /* 0x000000ff1400720c */ /* 0x001fc80003f05070 */
[----:B------:R-:W-:-:S13]  /*0a90*/  ISETP.NE.AND.EX P0, PT, R21, RZ, PT, P0 ;  /* 0x000000ff1500720c */ /* 0x000fda0003f05300 */
[----:B--23--:R-:W-:Y:S05]  /*0aa0*/  @!P0 BRA `(.L_x_9) ;  /* 0x0000000000288947 */ /* 0x00cfea0003800000 */
[----:B------:R-:W0:Y:S02]  /*0ab0*/  LDC R11, c[0x0][0x634] ;  /* 0x00018d00ff0b7b82 */ /* 0x000e240000000800 */
[----:B0-----:R-:W-:-:S05]  /*0ac0*/  IADD3 R11, P0, R16, R11, RZ ;  /* 0x0000000b100b7210 */ /* 0x001fca0007f1e0ff */
[----:B------:R-:W-:-:S04]  /*0ad0*/  IMAD.X R13, RZ, RZ, R24, P0 ;  /* 0x000000ffff0d7224 */ /* 0x000fc800000e0618 */
[----:B------:R-:W-:-:S04]  /*0ae0*/  IMAD.WIDE.U32 R2, R13, R20, RZ ;  /* 0x000000140d027225 */ /* 0x000fc800078e00ff */
[----:B------:R-:W-:-:S04]  /*0af0*/  IMAD.WIDE.U32 R8, P0, R11, R21, R2 ;  /* 0x000000150b087225 */ /* 0x000fc80007800002 */
[----:B------:R-:W-:-:S04]  /*0b00*/  IMAD.WIDE.U32 R2, R11, R20, RZ ;  /* 0x000000140b027225 */ /* 0x000fc800078e00ff */
[----:B------:R-:W-:Y:S01]  /*0b10*/  IMAD.X R11, RZ, RZ, RZ, P0 ;  /* 0x000000ffff0b7224 */ /* 0x000fe200000e06ff */
[----:B------:R-:W-:Y:S01]  /*0b20*/  IADD3 RZ, P0, R3, R8, RZ ;  /* 0x0000000803ff7210 */ /* 0x000fe20007f1e0ff */
[----:B------:R-:W-:-:S04]  /*0b30*/  IMAD.MOV.U32 R10, RZ, RZ, R9 ;  /* 0x000000ffff0a7224 */ /* 0x000fc800078e0009 */
[----:B------:R-:W-:-:S08]  /*0b40*/  IMAD.WIDE.U32.X R2, R13, R21, R10, P0 ;  /* 0x000000150d027225 */ /* 0x000fd000000e040a */
.L_x_9:
[----:B------:R-:W0:Y:S01]  /*0b50*/  LDC.64 R20, c[0x0][0x640] ;  /* 0x00019000ff147b82 */ /* 0x000e220000000a00 */
[-CC-:B------:R-:W-:Y:S01]  /*0b60*/  SHF.R.U64 R157, R2, R0.reuse, R3.reuse ;  /* 0x00000000029d7219 */ /* 0x180fe20000001203 */
[----:B------:R-:W-:Y:S01]  /*0b70*/  IMAD.MOV.U32 R2, RZ, RZ, R16 ;  /* 0x000000ffff027224 */ /* 0x000fe200078e0010 */
[----:B------:R-:W-:Y:S01]  /*0b80*/  SHF.R.U32.HI R0, RZ, R0, R3 ;  /* 0x00000000ff007219 */ /* 0x000fe20000011603 */
[----:B------:R-:W-:Y:S01]  /*0b90*/  IMAD R25, R7, R14, R4 ;  /* 0x0000000e07197224 */ /* 0x000fe200078e0204 */
[----:B------:R-:W-:-:S03]  /*0ba0*/  IADD3 R5, P0, RZ, -R157, RZ ;  /* 0x8000009dff057210 */ /* 0x000fc60007f1e0ff */
[----:B------:R-:W2:Y:S02]  /*0bb0*/  LDC R8, c[0x0][0x618] ;  /* 0x00018600ff087b82 */ /* 0x000ea40000000800 */
[----:B------:R-:W-:-:S04]  /*0bc0*/  IMAD.X R3, RZ, RZ, ~R0, P0 ;  /* 0x000000ffff037224 */ /* 0x000fc800000e0e00 */
[-C--:B------:R-:W-:Y:S02]  /*0bd0*/  IMAD R0, R3, R22.reuse, RZ ;  /* 0x0000001603007224 */ /* 0x080fe400078e02ff */
[----:B------:R-:W3:Y:S01]  /*0be0*/  LDC R12, c[0x0][0x608] ;  /* 0x00018200ff0c7b82 */ /* 0x000ee20000000800 */
[----:B------:R-:W-:Y:S02]  /*0bf0*/  IMAD.MOV.U32 R3, RZ, RZ, R24 ;  /* 0x000000ffff037224 */ /* 0x000fe400078e0018 */
[----:B------:R-:W-:-:S05]  /*0c00*/  IMAD.WIDE.U32 R2, R5, R22, R2 ;  /* 0x0000001605027225 */ /* 0x000fca00078e0002 */
[----:B------:R-:W4:Y:S01]  /*0c10*/  LDC R15, c[0x0][0x658] ;  /* 0x00019600ff0f7b82 */ /* 0x000f220000000800 */
[----:B------:R-:W-:Y:S01]  /*0c20*/  IMAD R5, R5, R23, R0 ;  /* 0x0000001705057224 */ /* 0x000fe200078e0200 */
[----:B0-----:R-:W-:Y:S01]  /*0c30*/  ISETP.NE.U32.AND P0, PT, R20, RZ, PT ;  /* 0x000000ff1400720c */ /* 0x001fe20003f05070 */
[----:B------:R-:W-:Y:S02]  /*0c40*/  IMAD.MOV.U32 R0, RZ, RZ, -0x1 ;  /* 0xffffffffff007424 */ /* 0x000fe400078e00ff */
[----:B------:R-:W-:Y:S01]  /*0c50*/  IMAD.IADD R3, R3, 0x1, R5 ;  /* 0x0000000103037824 */ /* 0x000fe200078e0205 */
[----:B------:R-:W-:Y:S02]  /*0c60*/  ISETP.NE.AND.EX P0, PT, R21, RZ, PT, P0 ;  /* 0x000000ff1500720c */ /* 0x000fe40003f05300 */
[----:B------:R-:W0:Y:S02]  /*0c70*/  LDC R13, c[0x0][0x600] ;  /* 0x00018000ff0d7b82 */ /* 0x000e240000000800 */
[----:B--2---:R-:W-:-:S02]  /*0c80*/  SHF.R.U64 R10, R2, R8, R3 ;  /* 0x00000008020a7219 */ /* 0x004fc40000001203 */
[----:B------:R-:W-:-:S04]  /*0c90*/  SHF.R.U32.HI R3, RZ, R8, R3 ;  /* 0x00000008ff037219 */ /* 0x000fc80000011603 */
[----:B-1----:R-:W1:Y:S01]  /*0ca0*/  LDC R16, c[0x0][0x648] ;  /* 0x00019200ff107b82 */ /* 0x002e620000000800 */
[-CC-:B---3--:R-:W-:Y:S02]  /*0cb0*/  SHF.R.U64 R24, R10, R12.reuse, R3.reuse ;  /* 0x0000000c0a187219 */ /* 0x188fe40000001203 */
[----:B------:R-:W-:Y:S01]  /*0cc0*/  SHF.R.U32.HI R2, RZ, R12, R3 ;  /* 0x0000000cff027219 */ /* 0x000fe20000011603 */
[----:B------:R-:W-:-:S04]  /*0cd0*/  IMAD.MOV.U32 R12, RZ, RZ, 0x1 ;  /* 0x00000001ff0c7424 */ /* 0x000fc800078e00ff */
[----:B------:R-:W2:Y:S01]  /*0ce0*/  LDC R23, c[0x0][0x638] ;  /* 0x00018e00ff177b82 */ /* 0x000ea20000000800 */
[-CC-:B----4-:R-:W-:Y:S02]  /*0cf0*/  SHF.R.U64 R14, R24, R15.reuse, R2.reuse ;  /* 0x0000000f180e7219 */ /* 0x190fe40000001202 */
[-C--:B------:R-:W-:Y:S02]  /*0d00*/  SHF.L.U32 R0, R0, R15.reuse, RZ ;  /* 0x0000000f00007219 */ /* 0x080fe400000006ff */
[----:B------:R-:W-:Y:S01]  /*0d10*/  SHF.R.U32.HI R3, RZ, R15, R2 ;  /* 0x0000000fff037219 */ /* 0x000fe20000011602 */
[----:B------:R-:W-:Y:S01]  /*0d20*/  IMAD.MOV.U32 R2, RZ, RZ, R14 ;  /* 0x000000ffff027224 */ /* 0x000fe200078e000e */
[----:B------:R-:W-:Y:S01]  /*0d30*/  LOP3.LUT R7, RZ, R0, RZ, 0x33, !PT ;  /* 0x00000000ff077212 */ /* 0x000fe200078e33ff */
[----:B------:R-:W3:Y:S01]  /*0d40*/  LDC R22, c[0x0][0x610] ;  /* 0x00018400ff167b82 */ /* 0x000ee20000000800 */
[----:B------:R-:W-:Y:S05]  /*0d50*/  @!P0 BRA `(.L_x_10) ;  /* 0x0000000000288947 */ /* 0x000fea0003800000 */
[----:B------:R-:W4:Y:S02]  /*0d60*/  LDC R9, c[0x0][0x64c] ;  /* 0x00019300ff097b82 */ /* 0x000f240000000800 */
[----:B----4-:R-:W-:-:S05]  /*0d70*/  IADD3 R9, P0, R14, R9, RZ ;  /* 0x000000090e097210 */ /* 0x010fca0007f1e0ff */
        /* <DEDUP_REMOVED lines=8> */
.L_x_10:
[----:B-1----:R-:W-:Y:S01]  /*0e00*/  SHF.R.U64 R2, R2, R16, R3 ;  /* 0x0000001002027219 */ /* 0x002fe20000001203 */
[----:B0-----:R-:W-:Y:S01]  /*0e10*/  VIADD R3, R13, 0xffffffff ;  /* 0xffffffff0d037836 */ /* 0x001fe20000000000 */
[----:B------:R-:W-:Y:S02]  /*0e20*/  SHF.L.U32 R0, R12, R15, RZ ;  /* 0x0000000f0c007219 */ /* 0x000fe400000006ff */
[----:B------:R-:W-:Y:S01]  /*0e30*/  LOP3.LUT R7, R24, R7, RZ, 0xc0, !PT ;  /* 0x0000000718077212 */ /* 0x000fe200078ec0ff */
[----:B------:R-:W-:Y:S01]  /*0e40*/  IMAD.MOV R4, RZ, RZ, -R2 ;  /* 0x000000ffff047224 */ /* 0x000fe200078e0a02 */
[----:B------:R-:W-:Y:S02]  /*0e50*/  SEL R6, R6, R25, !P1 ;  /* 0x0000001906067207 */ /* 0x000fe40004800000 */
[----:B------:R-:W-:Y:S01]  /*0e60*/  LOP3.LUT R3, R10, R3, RZ, 0xc0, !PT ;  /* 0x000000030a037212 */ /* 0x000fe200078ec0ff */
[----:B------:R-:W-:Y:S02]  /*0e70*/  IMAD R7, R0, R2, R7 ;  /* 0x0000000200077224 */ /* 0x000fe400078e0207 */
[----:B--2---:R-:W-:-:S02]  /*0e80*/  IMAD R0, R4, R23, R14 ;  /* 0x0000001704007224 */ /* 0x004fc400078e020e */
[----:B---3--:R-:W-:Y:S02]  /*0e90*/  IMAD R6, R7, R22, R6 ;  /* 0x0000001607067224 */ /* 0x008fe400078e0206 */
[----:B------:R-:W-:Y:S02]  /*0ea0*/  IMAD.MOV.U32 R2, RZ, RZ, 0x1 ;  /* 0x00000001ff027424 */ /* 0x000fe400078e00ff */
[----:B------:R-:W-:-:S03]  /*0eb0*/  IMAD R3, R0, R13, R3 ;  /* 0x0000000d00037224 */ /* 0x000fc600078e0203 */
[----:B------:R-:W-:Y:S02]  /*0ec0*/  PRMT R0, R2, 0x7610, R0 ;  /* 0x0000761002007816 */ /* 0x000fe40000000000 */
[----:B------:R-:W-:Y:S02]  /*0ed0*/  SEL R23, R3, R6, !P1 ;  /* 0x0000000603177207 */ /* 0x000fe40004800000 */
[----:B------:R-:W-:-:S07]  /*0ee0*/  SEL R22, R6, R3, !P1 ;  /* 0x0000000306167207 */ /* 0x000fce0004800000 */
.L_x_8:
[----:B------:R-:W-:-:S08]  /*0ef0*/  NOP ;  /* 0x0000000000007918 */ /* 0x000fd00000000000 */
[----:B------:R-:W0:Y:S02]  /*0f00*/  USETMAXREG.TRY_ALLOC.CTAPOOL UP0, 0xf0 ;  /* 0x000000f0000079c8 */ /* 0x000e240008000600 */
[----:B0-----:R-:W-:-:S13]  /*0f10*/  PLOP3.LUT P0, PT, PT, PT, UP0, 0x80, 0x0 ;  /* 0x000000000000781c */ /* 0x001fda0003f0f008 */
[----:B------:R-:W-:Y:S05]  /*0f20*/  @!P0 BRA `(.L_x_8) ;  /* 0xfffffffc00f08947 */ /* 0x000fea000383ffff */
[----:B------:R-:W-:Y:S01]  /*0f30*/  ULDC.64 UR4, c[0x0][0x598] ;  /* 0x0001660000047ab9 */ /* 0x000fe20000000a00 */
[----:B------:R-:W-:Y:S01]  /*0f40*/  ULDC.64 UR36, c[0x0][0x208] ;  /* 0x0000820000247ab9 */ /* 0x000fe20000000a00 */
[----:B------:R-:W-:-:S04]  /*0f50*/  ISETP.NE.U32.AND P0, PT, RZ, UR4, PT ;  /* 0x00000004ff007c0c */ /* 0x000fc8000bf05070 */
[----:B------:R-:W-:-:S13]  /*0f60*/  ISETP.NE.AND.EX P0, PT, RZ, UR5, PT, P0 ;  /* 0x00000005ff007c0c */ /* 0x000fda000bf05300 */
[----:B------:R-:W-:Y:S05]  /*0f70*/  @!P0 BRA `(.L_x_11) ;  /* 0x00000000001c8947 */ /* 0x000fea0003800000 */
[----:B------:R-:W0:Y:S02]  /*0f80*/  LDC.64 R2, c[0x0][0x598] ;  /* 0x00016600ff027b82 */ /* 0x000e240000000a00 */
[----:B0-----:R-:W2:Y:S02]  /*0f90*/  LDG.E.64 R2, desc[UR36][R2.64] ;  /* 0x0000002402027981 */ /* 0x001ea4000c1e1b00 */
[----:B--2---:R-:W-:-:S04]  /*0fa0*/  ISETP.NE.U32.AND P0, PT, R2, RZ, PT ;  /* 0x000000ff0200720c */ /* 0x004fc80003f05070 */
[----:B------:R-:W-:-:S13]  /*0fb0*/  ISETP.NE.AND.EX P0, PT, R3, RZ, PT, P0 ;  /* 0x000000ff0300720c */ /* 0x000fda0003f05300 */
[----:B------:R-:W-:Y:S05]  /*0fc0*/  @!P0 BRA `(.L_x_11) ;  /* 0x0000000000088947 */ /* 0x000fea0003800000 */
[----:B------:R0:W5:Y:S01]  /*0fd0*/  LD.E R2, desc[UR36][R2.64] ;  /* 0x0000002402027980 */ /* 0x000162000c101900 */
[----:B------:R-:W-:Y:S05]  /*0fe0*/  BRA `(.L_x_12) ;  /* 0x0000000000247947 */ /* 0x000fea0003800000 */
.L_x_11:
[----:B------:R-:W-:Y:S02]  /*0ff0*/  ULDC.64 UR4, c[0x0][0x588] ;  /* 0x0001620000047ab9 */ /* 0x000fe40000000a00 */
[----:B------:R-:W-:-:S04]  /*1000*/  ISETP.NE.U32.AND P0, PT, RZ, UR4, PT ;  /* 0x00000004ff007c0c */ /* 0x000fc8000bf05070 */
[----:B------:R-:W-:-:S13]  /*1010*/  ISETP.NE.AND.EX P0, PT, RZ, UR5, PT, P0 ;  /* 0x00000005ff007c0c */ /* 0x000fda000bf05300 */
[----:B------:R-:W-:Y:S05]  /*1020*/  @!P0 BRA `(.L_x_13) ;  /* 0x00000000000c8947 */ /* 0x000fea0003800000 */
[----:B------:R-:W0:Y:S02]  /*1030*/  LDC.64 R2, c[0x0][0x588] ;  /* 0x00016200ff027b82 */ /* 0x000e240000000a00 */
[----:B0-----:R2:W5:Y:S01]  /*1040*/  LDG.E R2, desc[UR36][R2.64] ;  /* 0x0000002402027981 */ /* 0x001562000c1e1900 */
[----:B------:R-:W-:Y:S05]  /*1050*/  BRA `(.L_x_12) ;  /* 0x0000000000087947 */ /* 0x000fea0003800000 */
.L_x_13:
[----:B------:R-:W-:Y:S02]  /*1060*/  ULDC UR4, c[0x0][0x580] ;  /* 0x0001600000047ab9 */ /* 0x000fe40000000800 */
[----:B------:R-:W-:-:S07]  /*1070*/  IMAD.U32 R2, RZ, RZ, UR4 ;  /* 0x00000004ff027e24 */ /* 0x000fce000f8e00ff */
.L_x_12:
[----:B------:R-:W-:Y:S02]  /*1080*/  ULDC.64 UR4, c[0x0][0x5a0] ;  /* 0x0001680000047ab9 */ /* 0x000fe40000000a00 */
[----:B------:R-:W-:-:S04]  /*1090*/  ISETP.NE.U32.AND P0, PT, RZ, UR4, PT ;  /* 0x00000004ff007c0c */ /* 0x000fc8000bf05070 */
[----:B------:R-:W-:-:S13]  /*10a0*/  ISETP.NE.AND.EX P0, PT, RZ, UR5, PT, P0 ;  /* 0x00000005ff007c0c */ /* 0x000fda000bf05300 */
[----:B------:R-:W-:Y:S05]  /*10b0*/  @!P0 BRA `(.L_x_14) ;  /* 0x00000000001c8947 */ /* 0x000fea0003800000 */
[----:B------:R-:W3:Y:S02]  /*10c0*/  LDC.64 R4, c[0x0][0x5a0] ;  /* 0x00016800ff047b82 */ /* 0x000ee40000000a00 */
[----:B---3--:R-:W3:Y:S02]  /*10d0*/  LDG.E.64 R4, desc[UR36][R4.64] ;  /* 0x0000002404047981 */ /* 0x008ee4000c1e1b00 */
[----:B---3--:R-:W-:-:S04]  /*10e0*/  ISETP.NE.U32.AND P0, PT, R4, RZ, PT ;  /* 0x000000ff0400720c */ /* 0x008fc80003f05070 */
[----:B------:R-:W-:-:S13]  /*10f0*/  ISETP.NE.AND.EX P0, PT, R5, RZ, PT, P0 ;  /* 0x000000ff0500720c */ /* 0x000fda0003f05300 */
[----:B------:R-:W-:Y:S05]  /*1100*/  @!P0 BRA `(.L_x_14) ;  /* 0x0000000000088947 */ /* 0x000fea0003800000 */
[----:B-1----:R1:W5:Y:S01]  /*1110*/  LD.E R16, desc[UR36][R4.64] ;  /* 0x0000002404107980 */ /* 0x002362000c101900 */
[----:B------:R-:W-:Y:S05]  /*1120*/  BRA `(.L_x_15) ;  /* 0x0000000000247947 */ /* 0x000fea0003800000 */
.L_x_14:
[----:B------:R-:W-:Y:S02]  /*1130*/  ULDC.64 UR4, c[0x0][0x590] ;  /* 0x0001640000047ab9 */ /* 0x000fe40000000a00 */
[----:B------:R-:W-:-:S04]  /*1140*/  ISETP.NE.U32.AND P0, PT, RZ, UR4, PT ;  /* 0x00000004ff007c0c */ /* 0x000fc8000bf05070 */
[----:B------:R-:W-:-:S13]  /*1150*/  ISETP.NE.AND.EX P0, PT, RZ, UR5, PT, P0 ;  /* 0x00000005ff007c0c */ /* 0x000fda000bf05300 */
[----:B------:R-:W-:Y:S05]  /*1160*/  @!P0 BRA `(.L_x_16) ;  /* 0x00000000000c8947 */ /* 0x000fea0003800000 */
[----:B------:R-:W1:Y:S02]  /*1170*/  LDC.64 R4, c[0x0][0x590] ;  /* 0x00016400ff047b82 */ /* 0x000e640000000a00 */
[----:B-1----:R3:W5:Y:S01]  /*1180*/  LDG.E R16, desc[UR36][R4.64] ;  /* 0x0000002404107981 */ /* 0x002762000c1e1900 */
[----:B------:R-:W-:Y:S05]  /*1190*/  BRA `(.L_x_15) ;  /* 0x0000000000087947 */ /* 0x000fea0003800000 */
.L_x_16:
[----:B------:R-:W-:Y:S02]  /*11a0*/  ULDC UR4, c[0x0][0x584] ;  /* 0x0001610000047ab9 */ /* 0x000fe40000000800 */
[----:B-1----:R-:W-:-:S07]  /*11b0*/  IMAD.U32 R16, RZ, RZ, UR4 ;  /* 0x00000004ff107e24 */ /* 0x002fce000f8e00ff */
.L_x_15:
[----:B------:R-:W-:-:S13]  /*11c0*/  LOP3.LUT P0, RZ, R0, 0xff, RZ, 0xc0, !PT ;  /* 0x000000ff00ff7812 */ /* 0x000fda000780c0ff */
[----:B------:R-:W-:Y:S05]  /*11d0*/  @!P0 EXIT ;  /* 0x000000000000894d */ /* 0x000fea0003800000 */
[----:B------:R-:W-:Y:S01]  /*11e0*/  ULDC UR4, c[0x0][0x28c] ;  /* 0x0000a30000047ab9 */ /* 0x000fe20000000800 */
[----:B------:R-:W-:Y:S01]  /*11f0*/  UMOV UR38, URZ ;  /* 0x0000003f00267c82 */ /* 0x000fe20008000000 */
[----:B------:R-:W-:Y:S01]  /*1200*/  UIADD3 UR4, UR4, 0x1f, URZ ;  /* 0x0000001f04047890 */ /* 0x000fe2000fffe03f */
[----:B------:R-:W-:-:S03]  /*1210*/  UMOV UR39, URZ ;  /* 0x0000003f00277c82 */ /* 0x000fc60008000000 */
[----:B------:R-:W-:-:S04]  /*1220*/  USHF.R.S32.HI UR5, URZ, 0x1f, UR4 ;  /* 0x0000001f3f057899 */ /* 0x000fc80008011404 */
[----:B------:R-:W-:-:S04]  /*1230*/  ULEA.HI UR5, UR5, UR4, URZ, 0x5 ;  /* 0x0000000405057291 */ /* 0x000fc8000f8f283f */
[----:B------:R-:W-:-:S12]  /*1240*/  USHF.R.S32.HI UR40, URZ, 0x5, UR5 ;  /* 0x000000053f287899 */ /* 0x000fd80008011405 */
.L_x_548:
[----:B------:R-:W4:Y:S01]  /*1250*/  S2R R0, SR_TID.X ;  /* 0x0000000000007919 */ /* 0x000f220000002100 */
[----:B0-----:R-:W0:Y:S01]  /*1260*/  S2UR UR7, SR_CgaCtaId ;  /* 0x00000000000779c3 */ /* 0x001e220000008800 */
[----:B------:R-:W-:Y:S02]  /*1270*/  UMOV UR6, 0x400 ;  /* 0x0000040000067882 */ /* 0x000fe40000000000 */
[----:B0-----:R-:W-:Y:S01]  /*1280*/  ULEA UR6, UR7, UR6, 0x18 ;  /* 0x0000000607067291 */ /* 0x001fe2000f8ec03f */
[----:B----4-:R-:W-:-:S04]  /*1290*/  LOP3.LUT R0, R0, 0x80, RZ, 0xc0, !PT ;  /* 0x0000008000007812 */ /* 0x010fc800078ec0ff */
[----:B------:R-:W-:-:S06]  /*12a0*/  SHF.R.U32.HI R0, RZ, 0x7, R0 ;  /* 0x00000007ff007819 */ /* 0x000fcc0000011600 */
[----:B------:R-:W0:Y:S02]  /*12b0*/  SHFL.IDX PT, R0, R0, RZ, 0x1f ;  /* 0x00001fff00007589 */ /* 0x000e2400000e0000 */
[----:B0-----:R-:W-:-:S13]  /*12c0*/  R2UR UR4, R0 ;  /* 0x00000000000472ca */ /* 0x001fda00000e0000 */
[----:B------:R-:W-:-:S04]  /*12d0*/  ULEA.HI UR5, UR4, UR4, URZ, 0x1 ;  /* 0x0000000404057291 */ /* 0x000fc8000f8f083f */
[----:B------:R-:W-:-:S04]  /*12e0*/  ULOP3.LUT UR5, UR5, 0xffffe, URZ, 0xc0, !UPT ;  /* 0x000ffffe05057892 */ /* 0x000fc8000f8ec03f */
[----:B------:R-:W-:-:S03]  /*12f0*/  UIADD3 UR5, UR4, -UR5, URZ ;  /* 0x8000000504057290 */ /* 0x000fc6000fffe03f */
[----:B------:R-:W-:Y:S01]  /*1300*/  ULDC UR4, c[0x0][0x28c] ;  /* 0x0000a30000047ab9 */ /* 0x000fe20000000800 */
[----:B------:R-:W-:Y:S01]  /*1310*/  ULEA UR5, UR5, UR6, 0xc ;  /* 0x0000000605057291 */ /* 0x000fe2000f8e603f */
[----:B------:R-:W-:-:S03]  /*1320*/  ISETP.LT.AND P0, PT, RZ, UR4, PT ;  /* 0x00000004ff007c0c */ /* 0x000fc6000bf01270 */
[----:B------:R-:W-:-:S04]  /*1330*/  UIADD3 UR5, UR5, 0x100, URZ ;  /* 0x0000010005057890 */ /* 0x000fc8000fffe03f */
[----:B------:R-:W-:-:S04]  /*1340*/  USHF.R.U32.HI UR5, URZ, 0x4, UR5 ;  /* 0x000000043f057899 */ /* 0x000fc80008011605 */
[----:B------:R-:W-:Y:S02]  /*1350*/  ULOP3.LUT UR41, UR5, 0x3fff, URZ, 0xc0, !UPT ;  /* 0x00003fff05297892 */ /* 0x000fe4000f8ec03f */
[----:B-1-3--:R-:W-:Y:S10]  /*1360*/  @P0 BRA `(.L_x_17) ;  /* 0x0000000000400947 */ /* 0x00aff40003800000 */
[----:B------:R-:W-:Y:S01]  /*1370*/  MOV R0, 0x0 ;  /* 0x0000000000007802 */ /* 0x000fe20000000f00 */
[----:B------:R-:W-:Y:S01]  /*1380*/  ULDC.64 UR4, c[0x4][0x68] ;  /* 0x01001a0000047ab9 */ /* 0x000fe20000000a00 */
[----:B------:R-:W-:Y:S01]  /*1390*/  ULDC.64 UR6, c[0x4][0x8] ;  /* 0x0100020000067ab9 */ /* 0x000fe20000000a00 */
[----:B-1-3--:R-:W-:Y:S01]  /*13a0*/  IMAD.U32 R4, RZ, RZ, UR4 ;  /* 0x00000004ff047e24 */ /* 0x00afe2000f8e00ff */
[----:B------:R0:W1:Y:S01]  /*13b0*/  LDC.64 R14, c[0x4][R0] ;  /* 0x01000000000e7b82 */ /* 0x0000620000000a00 */
[----:B------:R-:W-:Y:S01]  /*13c0*/  IMAD.U32 R5, RZ, RZ, UR5 ;  /* 0x00000005ff057e24 */ /* 0x000fe2000f8e00ff */
[----:B------:R-:W-:Y:S01]  /*13d0*/  ULDC.64 UR4, c[0x4][0x70] ;  /* 0x01001c0000047ab9 */ /* 0x000fe20000000a00 */
[----:B------:R-:W-:Y:S02]  /*13e0*/  IMAD.U32 R10, RZ, RZ, UR6 ;  /* 0x00000006ff0a7e24 */ /* 0x000fe4000f8e00ff */
[----:B------:R-:W-:Y:S02]  /*13f0*/  IMAD.U32 R6, RZ, RZ, UR4 ;  /* 0x00000004ff067e24 */ /* 0x000fe4000f8e00ff */
[----:B------:R-:W-:-:S02]  /*1400*/  IMAD.U32 R7, RZ, RZ, UR5 ;  /* 0x00000005ff077e24 */ /* 0x000fc4000f8e00ff */
[----:B------:R-:W-:Y:S02]  /*1410*/  IMAD.U32 R11, RZ, RZ, UR7 ;  /* 0x00000007ff0b7e24 */ /* 0x000fe4000f8e00ff */
[----:B------:R-:W-:Y:S02]  /*1420*/  IMAD.MOV.U32 R8, RZ, RZ, 0x1e1 ;  /* 0x000001e1ff087424 */ /* 0x000fe400078e00ff */
[----:B------:R-:W-:Y:S02]  /*1430*/  IMAD.MOV.U32 R12, RZ, RZ, 0x1 ;  /* 0x00000001ff0c7424 */ /* 0x000fe400078e00ff */
[----:B0-----:R-:W-:-:S07]  /*1440*/  IMAD.MOV.U32 R13, RZ, RZ, RZ ;  /* 0x000000ffff0d7224 */ /* 0x001fce00078e00ff */
[----:B------:R-:W-:-:S07]  /*1450*/  LEPC R20, `(.L_x_17) ;  /* 0x000000001014794e */ /* 0x000fce0000000000 */
[----:B-12--5:R-:W-:Y:S05]  /*1460*/  CALL.ABS.NOINC R14 ;  /* 0x000000000e007343 */ /* 0x026fea0003c00000 */
.L_x_17:
[----:B------:R-:W-:-:S04]  /*1470*/  LOP3.LUT R0, R19, 0x1, RZ, 0xfc, !PT ;  /* 0x0000000113007812 */ /* 0x000fc800078efcff */
[----:B------:R-:W-:-:S13]  /*1480*/  ISETP.NE.AND P0, PT, R0, 0x3, PT ;  /* 0x000000030000780c */ /* 0x000fda0003f05270 */
[----:B------:R-:W-:Y:S05]  /*1490*/  @!P0 BRA `(.L_x_18) ;  /* 0x0000000000048947 */ /* 0x000fea0003800000 */
[----:B------:R-:W-:Y:S01]  /*14a0*/  BPT.TRAP 0x1 ;  /* 0x000000040000795c */ /* 0x000fe20000300000 */
.L_x_18:
[----:B------:R-:W0:Y:S01]  /*14b0*/  S2UR UR5, SR_CgaCtaId ;  /* 0x00000000000579c3 */ /* 0x000e220000008800 */
[----:B------:R-:W-:Y:S01]  /*14c0*/  UMOV UR4, 0x400 ;  /* 0x0000040000047882 */ /* 0x000fe20000000000 */
[----:B--2---:R-:W-:Y:S02]  /*14d0*/  IMAD.U32 R3, RZ, RZ, UR38 ;  /* 0x00000026ff037e24 */ /* 0x004fe4000f8e00ff */
[----:B-1-3--:R-:W-:-:S03]  /*14e0*/  IMAD.U32 R5, RZ, RZ, UR39 ;  /* 0x00000027ff057e24 */ /* 0x00afc6000f8e00ff */
[----:B------:R-:W-:Y:S01]  /*14f0*/  SHF.L.U32 R3, R3, 0x1f, RZ ;  /* 0x0000001f03037819 */ /* 0x000fe200000006ff */
[----:B0-----:R-:W-:-:S06]  /*1500*/  ULEA UR4, UR5, UR4, 0x18 ;  /* 0x0000000405047291 */ /* 0x001fcc000f8ec03f */
[----:B------:R-:W-:-:S04]  /*1510*/  IMAD.U32 R0, RZ, RZ, UR4 ;  /* 0x00000004ff007e24 */ /* 0x000fc8000f8e00ff */
[----:B------:R-:W-:-:S04]  /*1520*/  IMAD R4, R5, 0x8, R0 ;  /* 0x0000000805047824 */ /* 0x000fc800078e0200 */
[----:B------:R0:W1:Y:S01]  /*1530*/  SYNCS.PHASECHK.TRANS64.TRYWAIT P1, [R4+URZ], R3 ;  /* 0x00000003040075a7 */ /* 0x000062000802017f */
[----:B------:R-:W-:Y:S05]  /*1540*/  @!P0 BRA `(.L_x_19) ;  /* 0x0000000000048947 */ /* 0x000fea0003800000 */
[----:B------:R-:W-:Y:S01]  /*1550*/  BPT.TRAP 0x1 ;  /* 0x000000040000795c */ /* 0x000fe20000300000 */
.L_x_19:
[----:B-1----:R-:W-:Y:S05]  /*1560*/  @P1 BRA `(.L_x_20) ;  /* 0x0000000000081947 */ /* 0x002fea0003800000 */
[----:B------:R-:W1:Y:S02]  /*1570*/  SYNCS.PHASECHK.TRANS64.TRYWAIT P1, [R4+URZ], R3 ;  /* 0x00000003040075a7 */ /* 0x000e64000802017f */
[----:B-1----:R-:W-:Y:S05]  /*1580*/  @!P1 BRA `(.L_x_21) ;  /* 0x0000015c00649947 */ /* 0x002fea0003800000 */
.L_x_20:
[----:B------:R-:W-:-:S04]  /*1590*/  UISETP.LT.AND UP0, UPT, UR40, 0x1, UPT ;  /* 0x000000012800788c */ /* 0x000fc8000bf01270 */
[----:B------:R-:W-:-:S06]  /*15a0*/  USEL UR4, UR40, 0x1, UP0 ;  /* 0x0000000128047887 */ /* 0x000fcc0008000000 */
[----:B------:R-:W-:Y:S01]  /*15b0*/  IMAD.U32 R5, RZ, RZ, UR4 ;  /* 0x00000004ff057e24 */ /* 0x000fe2000f8e00ff */
[----:B------:R-:W-:Y:S05]  /*15c0*/  WARPSYNC.ALL ;  /* 0x0000000000007948 */ /* 0x000fea0003800000 */
[----:B------:R-:W-:-:S04]  /*15d0*/  IADD3 R5, -R5, UR40, RZ ;  /* 0x0000002805057c10 */ /* 0x000fc8000fffe1ff */
[----:B------:R-:W-:Y:S02]  /*15e0*/  ISETP.GE.AND P1, PT, R5, 0x1, PT ;  /* 0x000000010500780c */ /* 0x000fe40003f26270 */
[----:B------:R-:W-:Y:S01]  /*15f0*/  R2UR UR4, R0 ;  /* 0x00000000000472ca */ /* 0x000fe200000e0000 */
[----:B------:R-:W-:Y:S01]  /*1600*/  WARPGROUP.ARRIVE ;  /* 0x00000000000079c5 */ /* 0x000fe20000000000 */
[----:B------:R-:W-:Y:S01]  /*1610*/  UMOV UR9, 0x80000020 ;  /* 0x8000002000097882 */ /* 0x000fe20000000000 */
[----:B------:R-:W-:-:S10]  /*1620*/  UMOV UR11, 0x80000020 ;  /* 0x80000020000b7882 */ /* 0x000fd40000000000 */
[----:B------:R-:W-:-:S04]  /*1630*/  UIADD3 UR4, UR4, 0xa100, URZ ;  /* 0x0000a10004047890 */ /* 0x000fc8000fffe03f */
[----:B------:R-:W-:-:S04]  /*1640*/  USHF.R.U32.HI UR4, URZ, 0x4, UR4 ;  /* 0x000000043f047899 */ /* 0x000fc80008011604 */
[----:B------:R-:W-:Y:S02]  /*1650*/  ULOP3.LUT UR5, UR4, 0x3fff, URZ, 0xc0, !UPT ;  /* 0x00003fff04057892 */ /* 0x000fe4000f8ec03f */
[----:B------:R-:W-:Y:S02]  /*1660*/  ULOP3.LUT UR4, UR41, 0x10000, URZ, 0xfc, !UPT ;  /* 0x0001000029047892 */ /* 0x000fe4000f8efc3f */
[----:B------:R-:W-:Y:S02]  /*1670*/  ULOP3.LUT UR5, UR5, 0x10000, URZ, 0xfc, !UPT ;  /* 0x0001000005057892 */ /* 0x000fe4000f8efc3f */
[----:B------:R-:W-:Y:S02]  /*1680*/  ULEA UR6, UR39, UR4, 0x9 ;  /* 0x0000000427067291 */ /* 0x000fe4000f8e483f */
[----:B------:R-:W-:-:S05]  /*1690*/  ULEA UR7, UR39, UR5, 0xb ;  /* 0x0000000527077291 */ /* 0x000fca000f8e583f */
[----:B------:R-:W-:Y:S02]  /*16a0*/  UMOV UR8, UR6 ;  /* 0x0000000600087c82 */ /* 0x000fe40008000000 */
[----:B------:R-:W-:Y:S02]  /*16b0*/  UMOV UR10, UR7 ;  /* 0x00000007000a7c82 */ /* 0x000fe40008000000 */
[----:B------:R-:W-:Y:S01]  /*16c0*/  HGMMA.64x256x16.F32 R24, gdesc[UR8], RZ, !UPT, gsb0 ;  /* 0x03e00000081879f0 */ /* 0x000fe2000c0008ff */
[----:B------:R-:W-:Y:S01]  /*16d0*/  UIADD3 UR10, UR7, 0x400, URZ ;  /* 0x00000400070a7890 */ /* 0x000fe2000fffe03f */
[----:B------:R-:W-:Y:S01]  /*16e0*/  UMOV UR11, 0x80000020 ;  /* 0x80000020000b7882 */ /* 0x000fe20000000000 */
[----:B------:R-:W-:Y:S02]  /*16f0*/  WARPGROUP.DEPBAR.LE gsb0, 0x0 ;  /* 0x00008000000079c5 */ /* 0x000fe40000010000 */
[----:B------:R-:W-:Y:S01]  /*1700*/  STL.64 [R1], R24 ;  /* 0x0000001801007387 */ /* 0x000fe20000100a00 */
[----:B------:R-:W-:-:S02]  /*1710*/  IMAD.MOV.U32 R235, RZ, RZ, R55 ;  /* 0x000000ffffeb7224 */ /* 0x000fc400078e0037 */
[----:B------:R-:W-:Y:S01]  /*1720*/  IMAD.MOV.U32 R234, RZ, RZ, R56 ;  /* 0x000000ffffea7224 */ /* 0x000fe200078e0038 */
[----:B------:R-:W-:Y:S01]  /*1730*/  STL.64 [R1+0x8], R26 ;  /* 0x0000081a01007387 */ /* 0x000fe20000100a00 */
[----:B------:R-:W-:Y:S02]  /*1740*/  IMAD.MOV.U32 R233, RZ, RZ, R57 ;  /* 0x000000ffffe97224 */ /* 0x000fe400078e0039 */
[----:B------:R-:W-:Y:S01]  /*1750*/  IMAD.MOV.U32 R232, RZ, RZ, R58 ;  /* 0x000000ffffe87224 */ /* 0x000fe200078e003a */
[----:B------:R-:W-:Y:S01]  /*1760*/  STL.64 [R1+0x10], R28 ;  /* 0x0000101c01007387 */ /* 0x000fe20000100a00 */
[----:B------:R-:W-:Y:S02]  /*1770*/  IMAD.MOV.U32 R231, RZ, RZ, R59 ;  /* 0x000000ffffe77224 */ /* 0x000fe400078e003b */
[----:B------:R-:W-:Y:S01]  /*1780*/  IMAD.MOV.U32 R230, RZ, RZ, R60 ;  /* 0x000000ffffe67224 */ /* 0x000fe200078e003c */
[----:B------:R-:W-:Y:S01]  /*1790*/  STL.64 [R1+0x18], R30 ;  /* 0x0000181e01007387 */ /* 0x000fe20000100a00 */
        /* <DEDUP_REMOVED lines=35> */
[----:B------:R2:W-:Y:S01]  /*19d0*/  STL [R1+0x78], R54 ;  /* 0x0000783601007387 */ /* 0x0005e20000100800 */
[----:B------:R-:W-:-:S02]  /*19e0*/  IMAD.MOV.U32 R169, RZ, RZ, R85 ;  /* 0x000000ffffa97224 */ /* 0x000fc400078e0055 */
[----:B------:R-:W-:Y:S01]  /*19f0*/  IMAD.MOV.U32 R170, RZ, RZ, R86 ;  /* 0x000000ffffaa7224 */ /* 0x000fe200078e0056 */
[----:B------:R-:W-:Y:S01]  /*1a00*/  STL [R1+0x2c0], R157 ;  /* 0x0002c09d01007387 */ /* 0x000fe20000100800 */
[----:B------:R-:W-:Y:S02]  /*1a10*/  IMAD.MOV.U32 R171, RZ, RZ, R87 ;  /* 0x000000ffffab7224 */ /* 0x000fe400078e0057 */
[----:B------:R-:W-:Y:S02]  /*1a20*/  IMAD.MOV.U32 R172, RZ, RZ, R88 ;  /* 0x000000ffffac7224 */ /* 0x000fe400078e0058 */
[----:B------:R-:W-:Y:S02]  /*1a30*/  IMAD.MOV.U32 R173, RZ, RZ, R89 ;  /* 0x000000ffffad7224 */ /* 0x000fe400078e0059 */
[----:B------:R-:W-:Y:S02]  /*1a40*/  IMAD.MOV.U32 R174, RZ, RZ, R90 ;  /* 0x000000ffffae7224 */ /* 0x000fe400078e005a */
[----:B------:R-:W-:-:S02]  /*1a50*/  IMAD.MOV.U32 R175, RZ, RZ, R91 ;  /* 0x000000ffffaf7224 */ /* 0x000fc400078e005b */
[----:B------:R-:W-:Y:S02]  /*1a60*/  IMAD.MOV.U32 R176, RZ, RZ, R92 ;  /* 0x000000ffffb07224 */ /* 0x000fe400078e005c */
        /* <DEDUP_REMOVED lines=57> */
[----:B01----:R-:W-:Y:S02]  /*1e00*/  IMAD.MOV.U32 R4, RZ, RZ, R150 ;  /* 0x000000ffff047224 */ /* 0x003fe400078e0096 */
[----:B------:R-:W-:-:S02]  /*1e10*/  IMAD.MOV.U32 R3, RZ, RZ, R151 ;  /* 0x000000ffff037224 */ /* 0x000fc400078e0097 */
[----:B--2---:R-:W-:-:S06]  /*1e20*/  WARPGROUP.ARRIVE ;  /* 0x00000000000079c5 */ /* 0x004fcc0000000000 */
[----:B------:R-:W-:Y:S03]  /*1e30*/  HGMMA.64x256x16.F32 R24, gdesc[UR8], RZ, !UPT, gsb0 ;  /* 0x03e00000081879f0 */ /* 0x000fe6000c0008ff */
[----:B------:R-:W-:Y:S02]  /*1e40*/  WARPGROUP.DEPBAR.LE gsb0, 0x0 ;  /* 0x00008000000079c5 */ /* 0x000fe40000010000 */
[----:B------:R-:W-:Y:S04]  /*1e50*/  STL.64 [R1+0x2b8], R150 ;  /* 0x0002b89601007387 */ /* 0x000fe80000100a00 */
        /* <DEDUP_REMOVED lines=20> */
[----:B------:R0:W-:Y:S04]  /*1fa0*/  STL.64 [R1+0x210], R108 ;  /* 0x0002106c01007387 */ /* 0x0001e80000100a00 */
[----:B0-----:R-:W2:Y:S04]  /*1fb0*/  LDL.LU R108, [R1] ;  /* 0x00000000016c7983 */ /* 0x001ea80000300800 */
[----:B------:R-:W2:Y:S04]  /*1fc0*/  LDL.LU R109, [R1+0x4] ;  /* 0x00000400016d7983 */ /* 0x000ea80000300800 */
        /* <DEDUP_REMOVED lines=28> */
[----:B------:R-:W2:Y:S01]  /*2190*/  LDL.LU R138, [R1+0x78] ;  /* 0x00007800018a7983 */ /* 0x000ea20000300800 */
[----:B------:R-:W-:Y:S01]  /*21a0*/  IMAD.MOV.U32 R139, RZ, RZ, R235 ;  /* 0x000000ffff8b7224 */ /* 0x000fe200078e00eb */
[----:B------:R-:W-:Y:S01]  /*21b0*/  UIADD3 UR8, UR6, 0x2, URZ ;  /* 0x0000000206087890 */ /* 0x000fe2000fffe03f */
[----:B------:R-:W-:Y:S01]  /*21c0*/  IMAD.MOV.U32 R140, RZ, RZ, R234 ;  /* 0x000000ffff8c7224 */ /* 0x000fe200078e00ea */
[----:B------:R-:W-:Y:S01]  /*21d0*/  UIADD3 UR10, UR7, 0x2, URZ ;  /* 0x00000002070a7890 */ /* 0x000fe2000fffe03f */
[----:B------:R-:W-:Y:S01]  /*21e0*/  IMAD.MOV.U32 R141, RZ, RZ, R233 ;  /* 0x000000ffff8d7224 */ /* 0x000fe200078e00e9 */
[----:B------:R-:W-:Y:S01]  /*21f0*/  UMOV UR9, 0x80000020 ;  /* 0x8000002000097882 */ /* 0x000fe20000000000 */
[----:B------:R-:W-:Y:S01]  /*2200*/  IMAD.MOV.U32 R142, RZ, RZ, R232 ;  /* 0x000000ffff8e7224 */ /* 0x000fe200078e00e8 */
[----:B------:R-:W-:Y:S01]  /*2210*/  UMOV UR11, 0x80000020 ;  /* 0x80000020000b7882 */ /* 0x000fe20000000000 */
        /* <DEDUP_REMOVED lines=23> */
[----:B------:R-:W-:-:S06]  /*2390*/  IMAD.MOV.U32 R235, RZ, RZ, R3 ;  /* 0x000000ffffeb7224 */ /* 0x000fcc00078e0003 */
[----:B--2---:R-:W-:-:S06]  /*23a0*/  WARPGROUP.ARRIVE ;  /* 0x00000000000079c5 */ /* 0x004fcc0000000000 */
[----:B------:R-:W-:Y:S03]  /*23b0*/  HGMMA.64x256x16.F32 R108, gdesc[UR8], R108, gsb0 ;  /* 0x03e00000086c79f0 */ /* 0x000fe6000800086c */
[----:B------:R-:W-:Y:S02]  /*23c0*/  WARPGROUP.DEPBAR.LE gsb0, 0x0 ;  /* 0x00008000000079c5 */ /* 0x000fe40000010000 */
[----:B------:R-:W-:Y:S04]  /*23d0*/  STL.64 [R1], R108 ;  /* 0x0000006c01007387 */ /* 0x000fe80000100a00 */
        /* <DEDUP_REMOVED lines=63> */
[----:B0-----:R1:W5:Y:S04]  /*27d0*/  LDL.LU R157, [R1+0x2c0] ;  /* 0x0002c000019d7983 */ /* 0x0013680000300800 */
[----:B------:R-:W2:Y:S04]  /*27e0*/  LDL.LU.64 R150, [R1+0x2b8] ;  /* 0x0002b80001967983 */ /* 0x000ea80000300a00 */
        /* <DEDUP_REMOVED lines=20> */
[----:B------:R-:W2:Y:S01]  /*2930*/  LDL.LU.64 R108, [R1+0x210] ;  /* 0x00021000016c7983 */ /* 0x000ea20000300a00 */
[----:B------:R-:W-:Y:S01]  /*2940*/  UIADD3 UR10, UR7, 0x402, URZ ;  /* 0x00000402070a7890 */ /* 0x000fe2000fffe03f */
[----:B------:R-:W-:Y:S01]  /*2950*/  UMOV UR11, 0x80000020 ;  /* 0x80000020000b7882 */ /* 0x000fe20000000000 */
[----:B--2---:R-:W-:-:S07]  /*2960*/  WARPGROUP.ARRIVE ;  /* 0x00000000000079c5 */ /* 0x004fce0000000000 */
[----:B------:R-:W-:Y:S03]  /*2970*/  HGMMA.64x256x16.F32 R24, gdesc[UR8], R24, gsb0 ;  /* 0x03e00000081879f0 */ /* 0x000fe60008000818 */
[----:B------:R-:W-:Y:S02]  /*2980*/  WARPGROUP.DEPBAR.LE gsb0, 0x0 ;  /* 0x00008000000079c5 */ /* 0x000fe40000010000 */
[----:B-1----:R-:W-:Y:S05]  /*2990*/  @!P1 BRA `(.L_x_22) ;  /* 0x0000002000709947 */ /* 0x002fea0003800000 */
[----:B------:R-:W-:Y:S02]  /*29a0*/  UIADD3 UR6, UR39, 0x1, URZ ;  /* 0x0000000127067890 */ /* 0x000fe4000fffe03f */
[----:B------:R-:W-:Y:S02]  /*29b0*/  IMAD.U32 R3, RZ, RZ, UR39 ;  /* 0x00000027ff037e24 */ /* 0x000fe4000f8e00ff */
[----:B------:R-:W-:-:S04]  /*29c0*/  UISETP.NE.AND UP0, UPT, UR6, 0x5, UPT ;  /* 0x000000050600788c */ /* 0x000fc8000bf05270 */
[----:B------:R-:W-:Y:S02]  /*29d0*/  USEL UR7, URZ, 0x1, UP0 ;  /* 0x000000013f077887 */ /* 0x000fe40008000000 */
[----:B------:R-:W-:Y:S02]  /*29e0*/  USEL UR6, UR6, URZ, UP0 ;  /* 0x0000003f06067287 */ /* 0x000fe40008000000 */
[----:B------:R-:W-:-:S06]  /*29f0*/  ULOP3.LUT UR7, UR38, UR7, URZ, 0x3c, !UPT ;  /* 0x0000000726077292 */ /* 0x000fcc000f8e3c3f */
[----:B------:R-:W-:-:S07]  /*2a00*/  IMAD.U32 R4, RZ, RZ, UR7 ;  /* 0x00000007ff047e24 */ /* 0x000fce000f8e00ff */
.L_x_29:
[----:B------:R-:W-:Y:S05]  /*2a10*/  @!P0 BRA `(.L_x_23) ;  /* 0x0000000000048947 */ /* 0x000fea0003800000 */
[----:B------:R-:W-:Y:S01]  /*2a20*/  BPT.TRAP 0x1 ;  /* 0x000000040000795c */ /* 0x000fe20000300000 */
.L_x_23:
[----:B------:R-:W0:Y:S01]  /*2a30*/  S2UR UR8, SR_CgaCtaId ;  /* 0x00000000000879c3 */ /* 0x000e220000008800 */
[----:B------:R-:W-:Y:S01]  /*2a40*/  UMOV UR7, 0x400 ;  /* 0x0000040000077882 */ /* 0x000fe20000000000 */
[----:B------:R-:W-:Y:S01]  /*2a50*/  IMAD.U32 R6, RZ, RZ, UR6 ;  /* 0x00000006ff067e24 */ /* 0x000fe2000f8e00ff */
[----:B------:R-:W-:Y:S01]  /*2a60*/  SHF.L.U32 R7, R4, 0x1f, RZ ;  /* 0x0000001f04077819 */ /* 0x000fe200000006ff */
[----:B0-----:R-:W-:-:S06]  /*2a70*/  ULEA UR7, UR8, UR7, 0x18 ;  /* 0x0000000708077291 */ /* 0x001fcc000f8ec03f */
[----:B------:R-:W-:-:S04]  /*2a80*/  IMAD.U32 R0, RZ, RZ, UR7 ;  /* 0x00000007ff007e24 */ /* 0x000fc8000f8e00ff */
[----:B------:R-:W-:-:S04]  /*2a90*/  IMAD R6, R6, 0x8, R0 ;  /* 0x0000000806067824 */ /* 0x000fc800078e0200 */
[----:B------:R0:W1:Y:S01]  /*2aa0*/  SYNCS.PHASECHK.TRANS64.TRYWAIT P1, [R6+URZ], R7 ;  /* 0x00000007060075a7 */ /* 0x000062000802017f */
[----:B------:R-:W-:Y:S05]  /*2ab0*/  @!P0 BRA `(.L_x_24) ;  /* 0x0000000000048947 */ /* 0x000fea0003800000 */
[----:B------:R-:W-:Y:S01]  /*2ac0*/  BPT.TRAP 0x1 ;  /* 0x000000040000795c */ /* 0x000fe20000300000 */
.L_x_24:
[----:B-1----:R-:W-:Y:S05]  /*2ad0*/  @P1 BRA `(.L_x_25) ;  /* 0x0000000000081947 */ /* 0x002fea0003800000 */
[----:B------:R-:W1:Y:S02]  /*2ae0*/  SYNCS.PHASECHK.TRANS64.TRYWAIT P1, [R6+URZ], R7 ;  /* 0x00000007060075a7 */ /* 0x000e64000802017f */
[----:B-1----:R-:W-:Y:S05]  /*2af0*/  @!P1 BRA `(.L_x_26) ;  /* 0x00000148001c9947 */ /* 0x002fea0003800000 */
.L_x_25:
        /* <DEDUP_REMOVED lines=64> */
[----:B--2---:R-:W2:Y:S04]  /*2f00*/  LDL.LU.64 R24, [R1] ;  /* 0x0000000001187983 */ /* 0x004ea80000300a00 */
        /* <DEDUP_REMOVED lines=63> */
[----:B------:R-:W-:-:S02]  /*3300*/  ULEA UR7, UR6, UR4, 0x9 ;  /* 0x0000000406077291 */ /* 0x000fc4000f8e483f */
[----:B------:R-:W-:Y:S01]  /*3310*/  ULEA UR12, UR6, UR5, 0xb ;  /* 0x00000005060c7291 */ /* 0x000fe2000f8e583f */
[----:B------:R-:W-:Y:S01]  /*3320*/  UMOV UR9, 0x80000020 ;  /* 0x8000002000097882 */ /* 0x000fe20000000000 */
[----:B------:R-:W-:-:S03]  /*3330*/  UMOV UR11, 0x80000020 ;  /* 0x80000020000b7882 */ /* 0x000fc60000000000 */
[----:B------:R-:W-:Y:S02]  /*3340*/  UMOV UR8, UR7 ;  /* 0x0000000700087c82 */ /* 0x000fe40008000000 */
[----:B------:R-:W-:Y:S01]  /*3350*/  UMOV UR10, UR12 ;  /* 0x0000000c000a7c82 */ /* 0x000fe20008000000 */
[----:B--2---:R-:W-:-:S06]  /*3360*/  WARPGROUP.ARRIVE ;  /* 0x00000000000079c5 */ /* 0x004fcc0000000000 */
[----:B------:R-:W-:Y:S03]  /*3370*/  HGMMA.64x256x16.F32 R24, gdesc[UR8], R24, gsb0 ;  /* 0x03e00000081879f0 */ /* 0x000fe60008000818 */
[----:B------:R-:W-:Y:S02]  /*3380*/  WARPGROUP.DEPBAR.LE gsb0, 0x0 ;  /* 0x00008000000079c5 */ /* 0x000fe40000010000 */
[----:B------:R-:W-:Y:S01]  /*3390*/  STL.64 [R1], R24 ;  /* 0x0000001801007387 */ /* 0x000fe20000100a00 */
[----:B01----:R-:W-:Y:S02]  /*33a0*/  IMAD.MOV.U32 R7, RZ, RZ, R150 ;  /* 0x000000ffff077224 */ /* 0x003fe400078e0096 */
        /* <DEDUP_REMOVED lines=49> */
[----:B------:R-:W2:Y:S01]  /*36c0*/  LDL.LU.64 R150, [R1+0x4c0] ;  /* 0x0004c00001967983 */ /* 0x000ea20000300a00 */
[----:B------:R-:W-:Y:S02]  /*36d0*/  IMAD.MOV.U32 R200, RZ, RZ, R116 ;  /* 0x000000ffffc87224 */ /* 0x000fe400078e0074 */
[----:B------:R-:W-:Y:S01]  /*36e0*/  IMAD.MOV.U32 R201, RZ, RZ, R117 ;  /* 0x000000ffffc97224 */ /* 0x000fe200078e0075 */
[----:B------:R-:W2:Y:S01]  /*36f0*/  LDL.LU.64 R148, [R1+0x4b8] ;  /* 0x0004b80001947983 */ /* 0x000ea20000300a00 */
[----:B------:R-:W-:Y:S02]  /*3700*/  IMAD.MOV.U32 R198, RZ, RZ, R114 ;  /* 0x000000ffffc67224 */ /* 0x000fe400078e0072 */
[----:B------:R-:W-:Y:S01]  /*3710*/  IMAD.MOV.U32 R199, RZ, RZ, R115 ;  /* 0x000000ffffc77224 */ /* 0x000fe200078e0073 */
[----:B------:R-:W2:Y:S01]  /*3720*/  LDL.LU.64 R146, [R1+0x4b0] ;  /* 0x0004b00001927983 */ /* 0x000ea20000300a00 */
        /* <DEDUP_REMOVED lines=84> */
[----:B------:R-:W-:-:S03]  /*3c70*/  IMAD.MOV.U32 R235, RZ, RZ, R57 ;  /* 0x000000ffffeb7224 */ /* 0x000fc600078e0039 */
        /* <DEDUP_REMOVED lines=16> */
[----:B0-----:R-:W2:Y:S04]  /*3d80*/  LDL.LU.64 R56, [R1+0x348] ;  /* 0x0003480001387983 */ /* 0x001ea80000300a00 */
        /* <DEDUP_REMOVED lines=17> */
[----:B------:R-:W-:-:S02]  /*3ea0*/  UMOV UR11, 0x80000020 ;  /* 0x80000020000b7882 */ /* 0x000fc40000000000 */
[----:B-----5:R-:W-:Y:S01]  /*3eb0*/  STL [R1+0x2c0], R157 ;  /* 0x0002c09d01007387 */ /* 0x020fe20000100800 */
[----:B--2---:R-:W-:-:S06]  /*3ec0*/  WARPGROUP.ARRIVE ;  /* 0x00000000000079c5 */ /* 0x004fcc0000000000 */
[----:B------:R-:W-:Y:S03]  /*3ed0*/  HGMMA.64x256x16.F32 R24, gdesc[UR8], R24, gsb0 ;  /* 0x03e00000081879f0 */ /* 0x000fe60008000818 */
        /* <DEDUP_REMOVED lines=79> */
[----:B------:R-:W-:Y:S01]  /*43d0*/  IMAD.MOV.U32 R235, RZ, RZ, R6 ;  /* 0x000000ffffeb7224 */ /* 0x000fe200078e0006 */
[----:B------:R-:W-:Y:S02]  /*43e0*/  UIADD3 UR8, UR7, 0x2, URZ ;  /* 0x0000000207087890 */ /* 0x000fe4000fffe03f */
[----:B------:R-:W-:Y:S01]  /*43f0*/  UIADD3 UR10, UR12, 0x2, URZ ;  /* 0x000000020c0a7890 */ /* 0x000fe2000fffe03f */
[----:B------:R-:W-:Y:S01]  /*4400*/  UMOV UR9, 0x80000020 ;  /* 0x8000002000097882 */ /* 0x000fe20000000000 */
[----:B------:R-:W-:Y:S01]  /*4410*/  UMOV UR11, 0x80000020 ;  /* 0x80000020000b7882 */ /* 0x000fe20000000000 */
        /* <DEDUP_REMOVED lines=96> */
[----:B------:R-:W-:Y:S01]  /*4a20*/  BPT.TRAP 0x1 ;  /* 0x000000040000795c */ /* 0x000fe20000300000 */
.L_x_27:
[----:B------:R-:W-:-:S13]  /*4a30*/  ISETP.NE.AND P1, PT, R17, RZ, PT ;  /* 0x000000ff1100720c */ /* 0x000fda0003f25270 */
[----:B------:R-:W-:-:S04]  /*4a40*/  @P1 IMAD R6, R3, 0x8, R0 ;  /* 0x0000000803061824 */ /* 0x000fc800078e0200 */
[----:B------:R-:W-:-:S05]  /*4a50*/  @P1 VIADD R6, R6, 0x28 ;  /* 0x0000002806061836 */ /* 0x000fca0000000000 */
[----:B------:R-:W-:-:S04]  /*4a60*/  @P1 PRMT R6, R18, 0x654, R6 ;  /* 0x0000065412061816 */ /* 0x000fc80000000006 */
[----:B------:R0:W-:Y:S01]  /*4a70*/  @P1 SYNCS.ARRIVE.TRANS64.RED.A1T0 RZ, [R6+URZ], RZ ;  /* 0x000000ff06ff19a7 */ /* 0x0001e2000810043f */
[----:B------:R-:W-:-:S13]  /*4a80*/  ISETP.GT.U32.AND P1, PT, R19, 0x1, PT ;  /* 0x000000011300780c */ /* 0x000fda0003f24070 */
[----:B0-----:R-:W-:Y:S05]  /*4a90*/  @P1 BRA `(.L_x_28) ;  /* 0x0000000000041947 */ /* 0x001fea0003800000 */
[----:B------:R-:W-:Y:S01]  /*4aa0*/  BPT.TRAP 0x1 ;  /* 0x000000040000795c */ /* 0x000fe20000300000 */
.L_x_28:
[----:B------:R-:W-:Y:S01]  /*4ab0*/  UIADD3 UR6, UR6, 0x1, URZ ;  /* 0x0000000106067890 */ /* 0x000fe2000fffe03f */
[----:B------:R-:W-:Y:S01]  /*4ac0*/  ISETP.GT.AND P2, PT, R5, 0x1, PT ;  /* 0x000000010500780c */ /* 0x000fe20003f44270 */
[----:B------:R-:W-:Y:S02]  /*4ad0*/  VIADD R3, R3, 0x1 ;  /* 0x0000000103037836 */ /* 0x000fe40000000000 */
[----:B------:R-:W-:Y:S01]  /*4ae0*/  UISETP.NE.AND UP0, UPT, UR6, 0x5, UPT ;  /* 0x000000050600788c */ /* 0x000fe2000bf05270 */
[----:B------:R-:W-:Y:S02]  /*4af0*/  VIADD R5, R5, 0xffffffff ;  /* 0xffffffff05057836 */ /* 0x000fe40000000000 */
[C---:B------:R-:W-:Y:S01]  /*4b00*/  ISETP.NE.AND P1, PT, R3.reuse, 0x5, PT ;  /* 0x000000050300780c */ /* 0x040fe20003f25270 */
[----:B------:R-:W-:Y:S02]  /*4b10*/  USEL UR7, URZ, 0x1, UP0 ;  /* 0x000000013f077887 */ /* 0x000fe40008000000 */
[----:B------:R-:W-:Y:S01]  /*4b20*/  USEL UR6, UR6, URZ, UP0 ;  /* 0x0000003f06067287 */ /* 0x000fe20008000000 */
[----:B------:R-:W-:-:S03]  /*4b30*/  SEL R3, R3, RZ, P1 ;  /* 0x000000ff03037207 */ /* 0x000fc60000800000 */
[----:B------:R-:W-:Y:S01]  /*4b40*/  LOP3.LUT R4, R4, UR7, RZ, 0x3c, !PT ;  /* 0x0000000704047c12 */ /* 0x000fe2000f8e3cff */
[----:B------:R-:W-:Y:S07]  /*4b50*/  @P2 BRA `(.L_x_29) ;  /* 0xffffffdc00ac2947 */ /* 0x000fee000383ffff */
.L_x_22:
[----:B------:R-:W0:Y:S02]  /*4b60*/  LDC R3, c[0x0][0x28c] ;  /* 0x0000a300ff037b82 */ /* 0x000e240000000800 */
[----:B0-----:R-:W-:-:S13]  /*4b70*/  ISETP.GE.AND P1, PT, R3, 0x1, PT ;  /* 0x000000010300780c */ /* 0x001fda0003f26270 */
[----:B------:R-:W-:Y:S05]  /*4b80*/  @!P1 BRA `(.L_x_30) ;  /* 0x0000000000509947 */ /* 0x000fea0003800000 */
[----:B------:R-:W-:Y:S05]  /*4b90*/  @!P0 BRA `(.L_x_31) ;  /* 0x0000000000048947 */ /* 0x000fea0003800000 */
[----:B------:R-:W-:Y:S01]  /*4ba0*/  BPT.TRAP 0x1 ;  /* 0x000000040000795c */ /* 0x000fe20000300000 */
.L_x_31:
[----:B------:R-:W-:Y:S01]  /*4bb0*/  ISETP.NE.AND P0, PT, R17, RZ, PT ;  /* 0x000000ff1100720c */ /* 0x000fe20003f05270 */
[----:B------:R-:W-:-:S12]  /*4bc0*/  BSSY B0, `(.L_x_32) ;  /* 0x000000d000007945 */ /* 0x000fd80003800000 */
[----:B------:R-:W-:Y:S05]  /*4bd0*/  @!P0 BRA `(.L_x_33) ;  /* 0x00000000002c8947 */ /* 0x000fea0003800000 */
[----:B------:R-:W-:-:S04]  /*4be0*/  UISETP.LT.AND UP0, UPT, UR40, 0x1, UPT ;  /* 0x000000012800788c */ /* 0x000fc8000bf01270 */
[----:B------:R-:W-:-:S04]  /*4bf0*/  USEL UR6, UR40, 0x1, UP0 ;  /* 0x0000000128067887 */ /* 0x000fc80008000000 */
[----:B------:R-:W-:-:S04]  /*4c00*/  UIADD3 UR6, UR39, UR40, -UR6 ;  /* 0x0000002827067290 */ /* 0x000fc8000fffe806 */
[----:B------:R-:W-:-:S04]  /*4c10*/  UIMAD.WIDE.U32 UR4, UR6, -0x33333333, URZ ;  /* 0xcccccccd060478a5 */ /* 0x000fc8000f8e003f */
[----:B------:R-:W-:-:S04]  /*4c20*/  USHF.R.U32.HI UR4, URZ, 0x2, UR5 ;  /* 0x000000023f047899 */ /* 0x000fc80008011605 */
[----:B------:R-:W-:-:S06]  /*4c30*/  UIMAD UR6, UR4, -0x5, UR6 ;  /* 0xfffffffb040678a4 */ /* 0x000fcc000f8e0206 */
[----:B------:R-:W-:-:S04]  /*4c40*/  IMAD.U32 R3, RZ, RZ, UR6 ;  /* 0x00000006ff037e24 */ /* 0x000fc8000f8e00ff */
[----:B------:R-:W-:-:S04]  /*4c50*/  IMAD R0, R3, 0x8, R0 ;  /* 0x0000000803007824 */ /* 0x000fc800078e0200 */
[----:B------:R-:W-:-:S05]  /*4c60*/  VIADD R0, R0, 0x28 ;  /* 0x0000002800007836 */ /* 0x000fca0000000000 */
[----:B------:R-:W-:-:S04]  /*4c70*/  PRMT R0, R18, 0x654, R0 ;  /* 0x0000065412007816 */ /* 0x000fc80000000000 */
[----:B------:R0:W-:Y:S03]  /*4c80*/  SYNCS.ARRIVE.TRANS64.RED.A1T0 RZ, [R0+URZ], RZ ;  /* 0x000000ff00ff79a7 */ /* 0x0001e6000810043f */
.L_x_33:
[----:B------:R-:W-:Y:S05]  /*4c90*/  BSYNC B0 ;  /* 0x0000000000007941 */ /* 0x000fea0003800000 */
.L_x_32:
[----:B------:R-:W-:-:S13]  /*4ca0*/  ISETP.GT.U32.AND P0, PT, R19, 0x1, PT ;  /* 0x000000011300780c */ /* 0x000fda0003f04070 */
[----:B------:R-:W-:Y:S05]  /*4cb0*/  @P0 BRA `(.L_x_30) ;  /* 0x0000000000040947 */ /* 0x000fea0003800000 */
[----:B------:R-:W-:Y:S01]  /*4cc0*/  BPT.TRAP 0x1 ;  /* 0x000000040000795c */ /* 0x000fe20000300000 */
.L_x_30:
[----:B------:R-:W1:Y:S01]  /*4cd0*/  S2R R7, SR_TID.X ;  /* 0x0000000000077919 */ /* 0x000e620000002100 */
[----:B------:R-:W2:Y:S01]  /*4ce0*/  LDC R6, c[0x0][0x288] ;  /* 0x0000a200ff067b82 */ /* 0x000ea20000000800 */
[----:B------:R-:W-:Y:S01]  /*4cf0*/  IMAD.SHL.U32 R8, R23, 0x200, RZ ;  /* 0x0000020017087824 */ /* 0x000fe200078e00ff */
[----:B------:R-:W-:Y:S01]  /*4d00*/  ULDC UR4, c[0x0][0x284] ;  /* 0x0000a10000047ab9 */ /* 0x000fe20000000800 */
[----:B-----5:R-:W-:Y:S01]  /*4d10*/  SHF.R.S32.HI R14, RZ, 0x1f, R157 ;  /* 0x0000001fff0e7819 */ /* 0x020fe2000001149d */
[----:B------:R-:W-:Y:S01]  /*4d20*/  ULDC.64 UR8, c[0x0][0x5d0] ;  /* 0x0001740000087ab9 */ /* 0x000fe20000000a00 */
[----:B------:R-:W-:Y:S02]  /*4d30*/  UIADD3 UR39, UR40, UR39, URZ ;  /* 0x0000002728277290 */ /* 0x000fe4000fffe03f */
[----:B------:R-:W-:Y:S02]  /*4d40*/  UISETP.GE.U32.AND UP1, UPT, UR40, 0x5, UPT ;  /* 0x000000052800788c */ /* 0x000fe4000bf26070 */
[----:B------:R-:W-:-:S04]  /*4d50*/  UISETP.GT.U32.AND UP0, UPT, UR39, 0x4, UPT ;  /* 0x000000042700788c */ /* 0x000fc8000bf04070 */
[----:B------:R-:W-:-:S04]  /*4d60*/  UISETP.LT.U32.AND UP0, UPT, UR40, 0x5, UP0 ;  /* 0x000000052800788c */ /* 0x000fc80008701070 */
[----:B------:R-:W-:-:S04]  /*4d70*/  USEL UR6, URZ, 0x1, !UP0 ;  /* 0x000000013f067887 */ /* 0x000fc8000c000000 */
[----:B------:R-:W-:Y:S01]  /*4d80*/  ULOP3.LUT UR38, UR38, UR6, URZ, 0x3c, !UPT ;  /* 0x0000000626267292 */ /* 0x000fe2000f8e3c3f */
[----:B--2---:R-:W-:Y:S02]  /*4d90*/  ISETP.GE.AND P0, PT, R8, R6, PT ;  /* 0x000000060800720c */ /* 0x004fe40003f06270 */
[--C-:B-1----:R-:W-:Y:S01]  /*4da0*/  SHF.R.U32.HI R4, RZ, 0x2, R7.reuse ;  /* 0x00000002ff047819 */ /* 0x102fe20000011607 */
[C---:B------:R-:W-:Y:S01]  /*4db0*/  IMAD.SHL.U32 R9, R7.reuse, 0x2, RZ ;  /* 0x0000000207097824 */ /* 0x040fe200078e00ff */
[----:B------:R-:W-:Y:S02]  /*4dc0*/  LOP3.LUT R5, R7, 0x60, RZ, 0xc0, !PT ;  /* 0x0000006007057812 */ /* 0x000fe400078ec0ff */
[----:B0-----:R-:W-:Y:S02]  /*4dd0*/  SHF.R.U32.HI R0, RZ, 0x7, R7 ;  /* 0x00000007ff007819 */ /* 0x001fe40000011607 */
[----:B------:R-:W-:Y:S02]  /*4de0*/  LOP3.LUT R4, R4, 0x7, RZ, 0xc0, !PT ;  /* 0x0000000704047812 */ /* 0x000fe400078ec0ff */
[----:B------:R-:W-:-:S02]  /*4df0*/  SHF.R.U32.HI R5, RZ, 0x1, R5 ;  /* 0x00000001ff057819 */ /* 0x000fc40000011605 */
[----:B------:R-:W-:Y:S02]  /*4e00*/  LOP3.LUT R0, R0, 0x1, RZ, 0xc0, !PT ;  /* 0x0000000100007812 */ /* 0x000fe400078ec0ff */
[----:B------:R-:W-:-:S03]  /*4e10*/  IADD3 R3, RZ, -R5, -R4 ;  /* 0x80000005ff037210 */ /* 0x000fc60007ffe804 */
[C---:B------:R-:W-:Y:S02]  /*4e20*/  IMAD.SHL.U32 R156, R0.reuse, 0x40, RZ ;  /* 0x00000040009c7824 */ /* 0x040fe400078e00ff */
[----:B------:R-:W-:Y:S02]  /*4e30*/  IMAD R3, R0, -0x40, R3 ;  /* 0xffffffc000037824 */ /* 0x000fe400078e0203 */
[----:B------:R-:W-:Y:S01]  /*4e40*/  IMAD.SHL.U32 R0, R22, 0x80, RZ ;  /* 0x0000008016007824 */ /* 0x000fe200078e00ff */
[----:B------:R-:W-:Y:S01]  /*4e50*/  LOP3.LUT R156, R156, 0x40, R4, 0xe2, !PT ;  /* 0x000000409c9c7812 */ /* 0x000fe200078ee204 */
[----:B------:R-:W-:Y:S02]  /*4e60*/  IMAD R4, R14, UR8, RZ ;  /* 0x000000080e047c24 */ /* 0x000fe4000f8e02ff */
[----:B------:R-:W-:Y:S01]  /*4e70*/  IMAD.WIDE R22, R22, 0x80, RZ ;  /* 0x0000008016167825 */ /* 0x000fe200078e02ff */
[C---:B------:R-:W-:Y:S02]  /*4e80*/  ISETP.GE.OR P0, PT, R0.reuse, UR4, P0 ;  /* 0x0000000400007c0c */ /* 0x040fe40008706670 */
[----:B------:R-:W-:Y:S01]  /*4e90*/  IADD3 R0, -R0, UR4, R3 ;  /* 0x0000000400007c10 */ /* 0x000fe2000fffe103 */
[----:B------:R-:W-:Y:S01]  /*4ea0*/  IMAD R4, R157, UR9, R4 ;  /* 0x000000099d047c24 */ /* 0x000fe2000f8e0204 */
[----:B------:R-:W-:Y:S01]  /*4eb0*/  LOP3.LUT R3, R7, 0x3, RZ, 0xc0, !PT ;  /* 0x0000000307037812 */ /* 0x000fe200078ec0ff */
[----:B------:R-:W-:Y:S01]  /*4ec0*/  UIMAD.WIDE.U32 UR4, UR39, -0x33333333, URZ ;  /* 0xcccccccd270478a5 */ /* 0x000fe2000f8e003f */
[----:B------:R-:W-:-:S03]  /*4ed0*/  LOP3.LUT R156, R22, R156, R5, 0xfe, !PT ;  /* 0x0000009c169c7212 */ /* 0x000fc600078efe05 */
[----:B------:R-:W-:Y:S01]  /*4ee0*/  IMAD R3, R3, -0x2, R6 ;  /* 0xfffffffe03037824 */ /* 0x000fe200078e0206 */
[----:B------:R-:W-:-:S03]  /*4ef0*/  USHF.R.U32.HI UR4, URZ, 0x2, UR5 ;  /* 0x000000023f047899 */ /* 0x000fc60008011605 */
[----:B------:R-:W-:Y:S01]  /*4f00*/  IMAD.IADD R3, R3, 0x1, -R8 ;  /* 0x0000000103037824 */ /* 0x000fe200078e0a08 */
[----:B------:R-:W-:Y:S01]  /*4f10*/  LOP3.LUT R8, R8, 0x6, R9, 0xf8, !PT ;  /* 0x0000000608087812 */ /* 0x000fe200078ef809 */
[----:B------:R-:W-:Y:S02]  /*4f20*/  UIMAD UR39, UR4, -0x5, UR39 ;  /* 0xfffffffb042778a4 */ /* 0x000fe4000f8e0227 */
[----:B------:R-:W-:Y:S01]  /*4f30*/  @UP1 ULOP3.LUT UR38, UR38, 0x1, UR4, 0x78, !UPT ;  /* 0x0000000126261892 */ /* 0x000fe2000f8e7804 */
[----:B------:R-:W-:-:S03]  /*4f40*/  SHF.R.S32.HI R9, RZ, 0x1f, R8 ;  /* 0x0000001fff097819 */ /* 0x000fc60000011408 */
[----:B------:R-:W-:-:S04]  /*4f50*/  IMAD.WIDE.U32 R10, R157, UR8, R8 ;  /* 0x000000089d0a7c25 */ /* 0x000fc8000f8e0008 */
[----:B------:R-:W-:Y:S02]  /*4f60*/  IMAD.IADD R11, R11, 0x1, R4 ;  /* 0x000000010b0b7824 */ /* 0x000fe400078e0204 */
[----:B------:R-:W-:-:S05]  /*4f70*/  IMAD.MOV.U32 R4, RZ, RZ, -0x1 ;  /* 0xffffffffff047424 */ /* 0x000fca00078e00ff */
[----:B------:R0:W-:Y:S01]  /*4f80*/  STL [R1+0x208], R4 ;  /* 0x0002080401007387 */ /* 0x0001e20000100800 */
[----:B------:R-:W-:Y:S05]  /*4f90*/  @P0 BRA `(.L_x_34) ;  /* 0x0000010400540947 */ /* 0x000fea0003800000 */
[----:B------:R-:W1:Y:S01]  /*4fa0*/  LDC.64 R6, c[0x0][0x5c8] ;  /* 0x00017200ff067b82 */ /* 0x000e620000000a00 */
[----:B------:R-:W-:Y:S01]  /*4fb0*/  FSETP.NEU.AND P1, PT, R16, RZ, PT ;  /* 0x000000ff1000720b */ /* 0x000fe20003f2d000 */
[----:B------:R-:W-:Y:S01]  /*4fc0*/  BSSY B0, `(.L_x_34) ;  /* 0x0001052000007945 */ /* 0x000fe20003800000 */
[----:B------:R-:W-:-:S04]  /*4fd0*/  ISETP.GT.AND P0, PT, R3, RZ, PT ;  /* 0x000000ff0300720c */ /* 0x000fc80003f04270 */
[----:B------:R-:W-:Y:S01]  /*4fe0*/  ISETP.GT.AND P2, PT, R0, RZ, P0 ;  /* 0x000000ff0000720c */ /* 0x000fe20000744270 */
[-C--:B-1----:R-:W-:Y:S02]  /*4ff0*/  IMAD R5, R23, R6.reuse, RZ ;  /* 0x0000000617057224 */ /* 0x082fe400078e02ff */
[----:B------:R-:W-:-:S04]  /*5000*/  IMAD.WIDE.U32 R10, R156, R6, R10 ;  /* 0x000000069c0a7225 */ /* 0x000fc800078e000a */
[----:B------:R-:W-:-:S04]  /*5010*/  IMAD R5, R156, R7, R5 ;  /* 0x000000079c057224 */ /* 0x000fc800078e0205 */
[----:B------:R-:W-:Y:S01]  /*5020*/  IMAD.IADD R5, R11, 0x1, R5 ;  /* 0x000000010b057824 */ /* 0x000fe200078e0205 */
[----:B------:R-:W-:Y:S06]  /*5030*/  @!P1 BRA `(.L_x_35) ;  /* 0x000000b000949947 */ /* 0x000fec0003800000 */
[----:B------:R-:W1:Y:S01]  /*5040*/  LDC.64 R20, c[0x0][0x5b8] ;  /* 0x00016e00ff147b82 */ /* 0x000e620000000a00 */
[----:B------:R-:W-:Y:S01]  /*5050*/  ULDC.64 UR4, c[0x0][0x5c0] ;  /* 0x0001700000047ab9 */ /* 0x000fe20000000a00 */
[----:B------:R-:W2:Y:S01]  /*5060*/  LDL.LU R160, [R1] ;  /* 0x0000000001a07983 */ /* 0x000ea20000300800 */
[----:B0-----:R-:W-:-:S04]  /*5070*/  LEA R4, P1, R10, UR4, 0x1 ;  /* 0x000000040a047c11 */ /* 0x001fc8000f8208ff */
[----:B------:R-:W-:Y:S01]  /*5080*/  LEA.HI.X R5, R10, UR5, R5, 0x1, P1 ;  /* 0x000000050a057c11 */ /* 0x000fe200088f0c05 */
[----:B------:R-:W0:Y:S01]  /*5090*/  LDC.64 R12, c[0x0][0x5b0] ;  /* 0x00016c00ff0c7b82 */ /* 0x000e220000000a00 */
[----:B-1----:R-:W-:-:S07]  /*50a0*/  IMAD R159, R14, R20, RZ ;  /* 0x000000140e9f7224 */ /* 0x002fce00078e02ff */
[----:B------:R-:W1:Y:S01]  /*50b0*/  LDC.64 R14, c[0x0][0x5a8] ;  /* 0x00016a00ff0e7b82 */ /* 0x000e620000000a00 */
[----:B------:R-:W-:-:S04]  /*50c0*/  IMAD.WIDE.U32 R154, R157, R20, R8 ;  /* 0x000000149d9a7225 */ /* 0x000fc800078e0008 */
[----:B------:R-:W-:Y:S02]  /*50d0*/  IMAD R159, R157, R21, R159 ;  /* 0x000000159d9f7224 */ /* 0x000fe400078e029f */
[-C--:B0-----:R-:W-:Y:S02]  /*50e0*/  IMAD R158, R23, R12.reuse, RZ ;  /* 0x0000000c179e7224 */ /* 0x081fe400078e02ff */
[----:B------:R-:W-:Y:S02]  /*50f0*/  IMAD.IADD R23, R155, 0x1, R159 ;  /* 0x000000019b177824 */ /* 0x000fe400078e029f */
[----:B------:R-:W-:Y:S02]  /*5100*/  IMAD.MOV.U32 R22, RZ, RZ, R154 ;  /* 0x000000ffff167224 */ /* 0x000fe400078e009a */
[C---:B------:R-:W-:Y:S02]  /*5110*/  IMAD R158, R156.reuse, R13, R158 ;  /* 0x0000000d9c9e7224 */ /* 0x040fe400078e029e */
[----:B------:R-:W-:-:S04]  /*5120*/  IMAD.WIDE.U32 R10, R156, R12, R22 ;  /* 0x0000000c9c0a7225 */ /* 0x000fc800078e0016 */
[----:B------:R-:W-:Y:S01]  /*5130*/  IMAD.IADD R11, R11, 0x1, R158 ;  /* 0x000000010b0b7824 */ /* 0x000fe200078e029e */
[----:B-1----:R-:W-:-:S04]  /*5140*/  LEA R152, P1, R10, R14, 0x1 ;  /* 0x0000000e0a987211 */ /* 0x002fc800078208ff */
[----:B------:R-:W-:-:S05]  /*5150*/  LEA.HI.X R153, R10, R15, R11, 0x1, P1 ;  /* 0x0000000f0a997211 */ /* 0x000fca00008f0c0b */
[----:B------:R-:W3:Y:S01]  /*5160*/  @P2 LDG.E.LTC128B.U16 R21, desc[UR36][R152.64] ;  /* 0x0000002498152981 */ /* 0x000ee2000c1e1520 */
[----:B------:R-:W-:Y:S01]  /*5170*/  BSSY B1, `(.L_x_36) ;  /* 0x0000010000017945 */ /* 0x000fe20003800000 */
[----:B---3--:R-:W-:-:S05]  /*5180*/  HADD2.F32 R10, -RZ, R21.H0_H0 ;  /* 0x20000015ff0a7230 */ /* 0x008fca0000004100 */
[----:B------:R-:W-:-:S04]  /*5190*/  FMUL R10, R10, R16 ;  /* 0x000000100a0a7220 */ /* 0x000fc80000400000 */
[----:B--2---:R-:W-:-:S05]  /*51a0*/  FFMA R10, R160, R2, R10 ;  /* 0x00000002a00a7223 */ /* 0x004fca000000000a */
[----:B------:R-:W-:-:S05]  /*51b0*/  F2FP.F16.F32.PACK_AB R10, RZ, R10 ;  /* 0x0000000aff0a723e */ /* 0x000fca00000000ff */
[----:B------:R0:W-:Y:S02]  /*51c0*/  @P2 STG.E.U16 desc[UR36][R4.64], R10 ;  /* 0x0000000a04002986 */ /* 0x0001e4000c101524 */
[----:B0-----:R-:W-:-:S04]  /*51d0*/  IMAD.WIDE.U32 R10, R156, R12, R8 ;  /* 0x0000000c9c0a7225 */ /* 0x001fc800078e0008 */
[----:B------:R-:W-:Y:S02]  /*51e0*/  IMAD.IADD R11, R158, 0x1, R11 ;  /* 0x000000019e0b7824 */ /* 0x000fe400078e020b */
[----:B------:R-:W-:-:S04]  /*51f0*/  IMAD.WIDE.U32 R152, R157, R20, R10 ;  /* 0x000000149d987225 */ /* 0x000fc800078e000a */
[----:B------:R-:W-:Y:S01]  /*5200*/  IMAD.IADD R11, R159, 0x1, R153 ;  /* 0x000000019f0b7824 */ /* 0x000fe200078e0299 */
[----:B------:R-:W-:-:S04]  /*5210*/  LEA R10, P1, R152, R14, 0x1 ;  /* 0x0000000e980a7211 */ /* 0x000fc800078208ff */
[----:B------:R-:W-:Y:S02]  /*5220*/  LEA.HI.X R11, R152, R15, R11, 0x1, P1 ;  /* 0x0000000f980b7211 */ /* 0x000fe400008f0c0b */
[----:B------:R-:W-:-:S04]  /*5230*/  ISETP.GT.AND P1, PT, R3, 0x1, PT ;  /* 0x000000010300780c */ /* 0x000fc80003f24270 */
[----:B------:R-:W-:-:S13]  /*5240*/  ISETP.GT.AND P2, PT, R0, RZ, P1 ;  /* 0x000000ff0000720c */ /* 0x000fda0000f44270 */
[----:B------:R-:W-:Y:S05]  /*5250*/  @!P2 BRA `(.L_x_37) ;  /* 0x000000000004a947 */ /* 0x000fea0003800000 */
[----:B------:R0:W5:Y:S02]  /*5260*/  LDG.E.LTC128B.U16 R21, desc[UR36][R10.64+0x2] ;  /* 0x000002240a157981 */ /* 0x000164000c1e1520 */
.L_x_37:
[----:B------:R-:W-:Y:S05]  /*5270*/  BSYNC B1 ;  /* 0x0000000000017941 */ /* 0x000fea0003800000 */
.L_x_36:
[----:B------:R-:W2:Y:S01]  /*5280*/  LDL.LU R152, [R1+0x4] ;  /* 0x0000040001987983 */ /* 0x000ea20000300800 */
[----:B-----5:R-:W-:Y:S01]  /*5290*/  HADD2.F32 R22, -RZ, R21.H0_H0 ;  /* 0x20000015ff167230 */ /* 0x020fe20000004100 */
[----:B------:R-:W-:Y:S02]  /*52a0*/  SHF.L.U64.HI R153, R12, 0x3, R13 ;  /* 0x000000030c997819 */ /* 0x000fe4000001020d */
[----:B------:R-:W-:Y:S01]  /*52b0*/  ISETP.GT.AND P0, PT, R0, 0x8, P0 ;  /* 0x000000080000780c */ /* 0x000fe20000704270 */
[----:B------:R-:W3:Y:S01]  /*52c0*/  LDL.LU R160, [R1+0x8] ;  /* 0x0000080001a07983 */ /* 0x000ee20000300800 */
[----:B------:R-:W-:-:S04]  /*52d0*/  FMUL R22, R22, R16 ;  /* 0x0000001016167220 */ /* 0x000fc80000400000 */
[----:B--2---:R-:W-:Y:S01]  /*52e0*/  FFMA R22, R152, R2, R22 ;  /* 0x0000000298167223 */ /* 0x004fe20000000016 */
[----:B------:R-:W-:-:S04]  /*52f0*/  IMAD.SHL.U32 R152, R12, 0x8, RZ ;  /* 0x000000080c987824 */ /* 0x000fc800078e00ff */
[----:B------:R-:W-:Y:S01]  /*5300*/  IMAD.WIDE.U32 R152, R156, R12, R152 ;  /* 0x0000000c9c987225 */ /* 0x000fe200078e0098 */
[----:B------:R-:W-:-:S03]  /*5310*/  F2FP.F16.F32.PACK_AB R12, RZ, R22 ;  /* 0x00000016ff0c723e */ /* 0x000fc600000000ff */
[----:B------:R-:W-:Y:S02]  /*5320*/  IMAD.IADD R158, R158, 0x1, R153 ;  /* 0x000000019e9e7824 */ /* 0x000fe400078e0299 */
[----:B------:R1:W-:Y:S01]  /*5330*/  @P2 STG.E.U16 desc[UR36][R4.64+0x2], R12 ;  /* 0x0000020c04002986 */ /* 0x0003e2000c101524 */
[----:B------:R-:W-:-:S05]  /*5340*/  IADD3 R154, P2, R154, R152, RZ ;  /* 0x000000989a9a7210 */ /* 0x000fca0007f5e0ff */
[----:B------:R-:W-:Y:S01]  /*5350*/  IMAD.X R23, R158, 0x1, R23, P2 ;  /* 0x000000019e177824 */ /* 0x000fe200010e0617 */
[----:B------:R-:W-:-:S04]  /*5360*/  LEA R22, P2, R154, R14, 0x1 ;  /* 0x0000000e9a167211 */ /* 0x000fc800078408ff */
[----:B------:R-:W-:Y:S02]  /*5370*/  LEA.HI.X R23, R154, R15, R23, 0x1, P2 ;  /* 0x0000000f9a177211 */ /* 0x000fe400010f0c17 */
[----:B-1----:R-:W-:-:S06]  /*5380*/  PRMT R12, R21, 0x7610, R12 ;  /* 0x00007610150c7816 */ /* 0x002fcc000000000c */
[----:B------:R-:W2:Y:S01]  /*5390*/  @P0 LDG.E.LTC128B.U16 R12, desc[UR36][R22.64] ;  /* 0x00000024160c0981 */ /* 0x000ea2000c1e1520 */
[----:B------:R-:W-:Y:S01]  /*53a0*/  IADD3 R8, P2, R8, R152, RZ ;  /* 0x0000009808087210 */ /* 0x000fe20007f5e0ff */
[----:B------:R-:W-:Y:S01]  /*53b0*/  BSSY B1, `(.L_x_38) ;  /* 0x0000011000017945 */ /* 0x000fe20003800000 */
[----:B------:R-:W-:Y:S02]  /*53c0*/  SHF.L.U64.HI R7, R6, 0x4, R7 ;  /* 0x0000000406077819 */ /* 0x000fe40000010207 */
[----:B------:R-:W-:Y:S01]  /*53d0*/  ISETP.GT.AND P1, PT, R0, 0x8, P1 ;  /* 0x000000080000780c */ /* 0x000fe20000f24270 */
[----:B------:R-:W-:Y:S02]  /*53e0*/  IMAD.X R9, R9, 0x1, R158, P2 ;  /* 0x0000000109097824 */ /* 0x000fe400010e069e */
[----:B------:R-:W-:-:S04]  /*53f0*/  IMAD.WIDE.U32 R20, R157, R20, R8 ;  /* 0x000000149d147225 */ /* 0x000fc800078e0008 */
[----:B------:R-:W-:Y:S01]  /*5400*/  IMAD.IADD R159, R159, 0x1, R21 ;  /* 0x000000019f9f7824 */ /* 0x000fe200078e0215 */
[----:B------:R-:W-:-:S04]  /*5410*/  LEA R8, P2, R20, R14, 0x1 ;  /* 0x0000000e14087211 */ /* 0x000fc800078408ff */
[----:B------:R-:W-:Y:S02]  /*5420*/  LEA.HI.X R9, R20, R15, R159, 0x1, P2 ;  /* 0x0000000f14097211 */ /* 0x000fe400010f0c9f */
[----:B------:R-:W-:-:S05]  /*5430*/  LEA R6, P2, R6, R4, 0x4 ;  /* 0x0000000406067211 */ /* 0x000fca00078420ff */
[----:B------:R-:W-:Y:S02]  /*5440*/  IMAD.X R7, R7, 0x1, R5, P2 ;  /* 0x0000000107077824 */ /* 0x000fe400010e0605 */
[----:B--2---:R-:W-:-:S05]  /*5450*/  HADD2.F32 R13, -RZ, R12.H0_H0 ;  /* 0x2000000cff0d7230 */ /* 0x004fca0000004100 */
[----:B------:R-:W-:-:S04]  /*5460*/  FMUL R13, R13, R16 ;  /* 0x000000100d0d7220 */ /* 0x000fc80000400000 */
[----:B---3--:R-:W-:-:S05]  /*5470*/  FFMA R13, R160, R2, R13 ;  /* 0x00000002a00d7223 */ /* 0x008fca000000000d */
[----:B------:R-:W-:-:S05]  /*5480*/  F2FP.F16.F32.PACK_AB R13, RZ, R13 ;  /* 0x0000000dff0d723e */ /* 0x000fca00000000ff */
[----:B------:R1:W-:Y:S01]  /*5490*/  @P0 STG.E.U16 desc[UR36][R6.64], R13 ;  /* 0x0000000d06000986 */ /* 0x0003e2000c101524 */
[----:B------:R-:W-:Y:S05]  /*54a0*/  @!P1 BRA `(.L_x_39) ;  /* 0x0000000000049947 */ /* 0x000fea0003800000 */
[----:B------:R2:W5:Y:S02]  /*54b0*/  LDG.E.LTC128B.U16 R12, desc[UR36][R8.64+0x2] ;  /* 0x00000224080c7981 */ /* 0x000564000c1e1520 */
.L_x_39:
[----:B------:R-:W-:Y:S05]  /*54c0*/  BSYNC B1 ;  /* 0x0000000000017941 */ /* 0x000fea0003800000 */
.L_x_38:
[----:B------:R-:W3:Y:S01]  /*54d0*/  LDL.LU R14, [R1+0xc] ;  /* 0x00000c00010e7983 */ /* 0x000ee20000300800 */
[----:B-1---5:R-:W-:Y:S01]  /*54e0*/  HADD2.F32 R13, -RZ, R12.H0_H0 ;  /* 0x2000000cff0d7230 */ /* 0x022fe20000004100 */
[----:B------:R-:W-:Y:S01]  /*54f0*/  ISETP.GT.AND P0, PT, R3, 0x8, PT ;  /* 0x000000080300780c */ /* 0x000fe20003f04270 */
[----:B------:R-:W-:Y:S03]  /*5500*/  BSSY B1, `(.L_x_40) ;  /* 0x0000008000017945 */ /* 0x000fe60003800000 */
[----:B------:R-:W-:Y:S01]  /*5510*/  FMUL R13, R13, R16 ;  /* 0x000000100d0d7220 */ /* 0x000fe20000400000 */
[----:B------:R-:W-:-:S03]  /*5520*/  ISETP.GT.AND P2, PT, R0, RZ, P0 ;  /* 0x000000ff0000720c */ /* 0x000fc60000744270 */
[----:B---3--:R-:W-:-:S05]  /*5530*/  FFMA R13, R14, R2, R13 ;  /* 0x000000020e0d7223 */ /* 0x008fca000000000d */
[----:B------:R-:W-:-:S05]  /*5540*/  F2FP.F16.F32.PACK_AB R13, RZ, R13 ;  /* 0x0000000dff0d723e */ /* 0x000fca00000000ff */
[----:B------:R1:W-:Y:S01]  /*5550*/  @P1 STG.E.U16 desc[UR36][R6.64+0x2], R13 ;  /* 0x0000020d06001986 */ /* 0x0003e2000c101524 */
[----:B------:R-:W-:Y:S05]  /*5560*/  @!P2 BRA `(.L_x_41) ;  /* 0x000000000004a947 */ /* 0x000fea0003800000 */
[----:B------:R3:W5:Y:S02]  /*5570*/  LDG.E.LTC128B.U16 R12, desc[UR36][R10.64+0x10] ;  /* 0x000010240a0c7981 */ /* 0x000764000c1e1520 */
.L_x_41:
[----:B------:R-:W-:Y:S05]  /*5580*/  BSYNC B1 ;  /* 0x0000000000017941 */ /* 0x000fea0003800000 */
.L_x_40:
[----:B------:R-:W4:Y:S01]  /*5590*/  LDL.LU R14, [R1+0x10] ;  /* 0x00001000010e7983 */ /* 0x000f220000300800 */
[----:B-1---5:R-:W-:Y:S01]  /*55a0*/  HADD2.F32 R13, -RZ, R12.H0_H0 ;  /* 0x2000000cff0d7230 */ /* 0x022fe20000004100 */
[----:B------:R-:W-:Y:S01]  /*55b0*/  ISETP.GT.AND P1, PT, R3, 0x9, PT ;  /* 0x000000090300780c */ /* 0x000fe20003f24270 */
[----:B------:R-:W-:Y:S03]  /*55c0*/  BSSY B1, `(.L_x_42) ;  /* 0x0000008000017945 */ /* 0x000fe60003800000 */
[----:B------:R-:W-:Y:S01]  /*55d0*/  FMUL R13, R13, R16 ;  /* 0x000000100d0d7220 */ /* 0x000fe20000400000 */
[----:B------:R-:W-:-:S03]  /*55e0*/  ISETP.GT.AND P3, PT, R0, RZ, P1 ;  /* 0x000000ff0000720c */ /* 0x000fc60000f64270 */
[----:B----4-:R-:W-:-:S05]  /*55f0*/  FFMA R13, R14, R2, R13 ;  /* 0x000000020e0d7223 */ /* 0x010fca000000000d */
[----:B------:R-:W-:-:S05]  /*5600*/  F2FP.F16.F32.PACK_AB R13, RZ, R13 ;  /* 0x0000000dff0d723e */ /* 0x000fca00000000ff */
[----:B------:R1:W-:Y:S01]  /*5610*/  @P2 STG.E.U16 desc[UR36][R4.64+0x10], R13 ;  /* 0x0000100d04002986 */ /* 0x0003e2000c101524 */
[----:B------:R-:W-:Y:S05]  /*5620*/  @!P3 BRA `(.L_x_43) ;  /* 0x000000000004b947 */ /* 0x000fea0003800000 */
[----:B------:R4:W5:Y:S02]  /*5630*/  LDG.E.LTC128B.U16 R12, desc[UR36][R10.64+0x12] ;  /* 0x000012240a0c7981 */ /* 0x000964000c1e1520 */
.L_x_43:
[----:B------:R-:W-:Y:S05]  /*5640*/  BSYNC B1 ;  /* 0x0000000000017941 */ /* 0x000fea0003800000 */
.L_x_42:
[----:B------:R-:W2:Y:S01]  /*5650*/  LDL.LU R14, [R1+0x14] ;  /* 0x00001400010e7983 */ /* 0x000ea20000300800 */
[----:B-1---5:R-:W-:Y:S01]  /*5660*/  HADD2.F32 R13, -RZ, R12.H0_H0 ;  /* 0x2000000cff0d7230 */ /* 0x022fe20000004100 */
[----:B------:R-:W-:Y:S01]  /*5670*/  ISETP.GT.AND P0, PT, R0, 0x8, P0 ;  /* 0x000000080000780c */ /* 0x000fe20000704270 */
[----:B------:R-:W-:Y:S03]  /*5680*/  BSSY B1, `(.L_x_44) ;  /* 0x0000007000017945 */ /* 0x000fe60003800000 */
[----:B------:R-:W-:-:S04]  /*5690*/  FMUL R13, R13, R16 ;  /* 0x000000100d0d7220 */ /* 0x000fc80000400000 */
[----:B--2---:R-:W-:-:S05]  /*56a0*/  FFMA R13, R14, R2, R13 ;  /* 0x000000020e0d7223 */ /* 0x004fca000000000d */
[----:B------:R-:W-:-:S05]  /*56b0*/  F2FP.F16.F32.PACK_AB R13, RZ, R13 ;  /* 0x0000000dff0d723e */ /* 0x000fca00000000ff */
[----:B------:R1:W-:Y:S01]  /*56c0*/  @P3 STG.E.U16 desc[UR36][R4.64+0x12], R13 ;  /* 0x0000120d04003986 */ /* 0x0003e2000c101524 */
[----:B------:R-:W-:Y:S05]  /*56d0*/  @!P0 BRA `(.L_x_45) ;  /* 0x0000000000048947 */ /* 0x000fea0003800000 */
[----:B------:R2:W5:Y:S02]  /*56e0*/  LDG.E.LTC128B.U16 R12, desc[UR36][R8.64+0x10] ;  /* 0x00001024080c7981 */ /* 0x000564000c1e1520 */
.L_x_45:
[----:B------:R-:W-:Y:S05]  /*56f0*/  BSYNC B1 ;  /* 0x0000000000017941 */ /* 0x000fea0003800000 */
.L_x_44:
[----:B------:R-:W3:Y:S01]  /*5700*/  LDL.LU R14, [R1+0x18] ;  /* 0x00001800010e7983 */ /* 0x000ee20000300800 */
[----:B-1---5:R-:W-:Y:S01]  /*5710*/  HADD2.F32 R13, -RZ, R12.H0_H0 ;  /* 0x2000000cff0d7230 */ /* 0x022fe20000004100 */
[----:B------:R-:W-:Y:S01]  /*5720*/  ISETP.GT.AND P1, PT, R0, 0x8, P1 ;  /* 0x000000080000780c */ /* 0x000fe20000f24270 */
[----:B------:R-:W-:Y:S03]  /*5730*/  BSSY B1, `(.L_x_46) ;  /* 0x0000007000017945 */ /* 0x000fe60003800000 */
[----:B------:R-:W-:-:S04]  /*5740*/  FMUL R13, R13, R16 ;  /* 0x000000100d0d7220 */ /* 0x000fc80000400000 */
[----:B---3--:R-:W-:-:S05]  /*5750*/  FFMA R13, R14, R2, R13 ;  /* 0x000000020e0d7223 */ /* 0x008fca000000000d */
[----:B------:R-:W-:-:S05]  /*5760*/  F2FP.F16.F32.PACK_AB R13, RZ, R13 ;  /* 0x0000000dff0d723e */ /* 0x000fca00000000ff */
[----:B------:R1:W-:Y:S01]  /*5770*/  @P0 STG.E.U16 desc[UR36][R6.64+0x10], R13 ;  /* 0x0000100d06000986 */ /* 0x0003e2000c101524 */
[----:B------:R-:W-:Y:S05]  /*5780*/  @!P1 BRA `(.L_x_47) ;  /* 0x0000000000049947 */ /* 0x000fea0003800000 */
[----:B------:R3:W5:Y:S02]  /*5790*/  LDG.E.LTC128B.U16 R12, desc[UR36][R8.64+0x12] ;  /* 0x00001224080c7981 */ /* 0x000764000c1e1520 */
.L_x_47:
[----:B------:R-:W-:Y:S05]  /*57a0*/  BSYNC B1 ;  /* 0x0000000000017941 */ /* 0x000fea0003800000 */
.L_x_46:
[----:B------:R-:W2:Y:S01]  /*57b0*/  LDL.LU R14, [R1+0x1c] ;  /* 0x00001c00010e7983 */ /* 0x000ea20000300800 */
[----:B-1---5:R-:W-:Y:S01]  /*57c0*/  HADD2.F32 R13, -RZ, R12.H0_H0 ;  /* 0x2000000cff0d7230 */ /* 0x022fe20000004100 */
[----:B------:R-:W-:Y:S01]  /*57d0*/  ISETP.GT.AND P0, PT, R3, 0x10, PT ;  /* 0x000000100300780c */ /* 0x000fe20003f04270 */
[----:B------:R-:W-:Y:S03]  /*57e0*/  BSSY B1, `(.L_x_48) ;  /* 0x0000008000017945 */ /* 0x000fe60003800000 */
[----:B------:R-:W-:Y:S01]  /*57f0*/  FMUL R13, R13, R16 ;  /* 0x000000100d0d7220 */ /* 0x000fe20000400000 */
[----:B------:R-:W-:-:S03]  /*5800*/  ISETP.GT.AND P2, PT, R0, RZ, P0 ;  /* 0x000000ff0000720c */ /* 0x000fc60000744270 */
[----:B--2---:R-:W-:-:S05]  /*5810*/  FFMA R13, R14, R2, R13 ;  /* 0x000000020e0d7223 */ /* 0x004fca000000000d */
[----:B------:R-:W-:-:S05]  /*5820*/  F2FP.F16.F32.PACK_AB R13, RZ, R13 ;  /* 0x0000000dff0d723e */ /* 0x000fca00000000ff */
[----:B------:R1:W-:Y:S01]  /*5830*/  @P1 STG.E.U16 desc[UR36][R6.64+0x12], R13 ;  /* 0x0000120d06001986 */ /* 0x0003e2000c101524 */
[----:B------:R-:W-:Y:S05]  /*5840*/  @!P2 BRA `(.L_x_49) ;  /* 0x000000000004a947 */ /* 0x000fea0003800000 */
[----:B------:R2:W5:Y:S02]  /*5850*/  LDG.E.LTC128B.U16 R12, desc[UR36][R10.64+0x20] ;  /* 0x000020240a0c7981 */ /* 0x000564000c1e1520 */
.L_x_49:
[----:B------:R-:W-:Y:S05]  /*5860*/  BSYNC B1 ;  /* 0x0000000000017941 */ /* 0x000fea0003800000 */
.L_x_48:
        /* <DEDUP_REMOVED lines=11> */
.L_x_51:
[----:B------:R-:W-:Y:S05]  /*5920*/  BSYNC B1 ;  /* 0x0000000000017941 */ /* 0x000fea0003800000 */
.L_x_50:
        /* <DEDUP_REMOVED lines=10> */
.L_x_53:
[----:B------:R-:W-:Y:S05]  /*59d0*/  BSYNC B1 ;  /* 0x0000000000017941 */ /* 0x000fea0003800000 */
.L_x_52:
        /* <DEDUP_REMOVED lines=10> */
.L_x_55:
[----:B------:R-:W-:Y:S05]  /*5a80*/  BSYNC B1 ;  /* 0x0000000000017941 */ /* 0x000fea0003800000 */
.L_x_54:
        /* <DEDUP_REMOVED lines=11> */
.L_x_57:
[----:B------:R-:W-:Y:S05]  /*5b40*/  BSYNC B1 ;  /* 0x0000000000017941 */ /* 0x000fea0003800000 */
.L_x_56:
        /* <DEDUP_REMOVED lines=11> */
.L_x_59:
[----:B------:R-:W-:Y:S05]  /*5c00*/  BSYNC B1 ;  /* 0x0000000000017941 */ /* 0x000fea0003800000 */
.L_x_58:
        /* <DEDUP_REMOVED lines=10> */
.L_x_61:
[----:B------:R-:W-:Y:S05]  /*5cb0*/  BSYNC B1 ;  /* 0x0000000000017941 */ /* 0x000fea0003800000 */
.L_x_60:
        /* <DEDUP_REMOVED lines=10> */
.L_x_63:
[----:B------:R-:W-:Y:S05]  /*5d60*/  BSYNC B1 ;  /* 0x0000000000017941 */ /* 0x000fea0003800000 */
.L_x_62:
        /* <DEDUP_REMOVED lines=11> */
.L_x_65:
[----:B------:R-:W-:Y:S05]  /*5e20*/  BSYNC B1 ;  /* 0x0000000000017941 */ /* 0x000fea0003800000 */
.L_x_64:
        /* <DEDUP_REMOVED lines=11> */
.L_x_67:
[----:B------:R-:W-:Y:S05]  /*5ee0*/  BSYNC B1 ;  /* 0x0000000000017941 */ /* 0x000fea0003800000 */
.L_x_66:
        /* <DEDUP_REMOVED lines=10> */
.L_x_69:
[----:B------:R-:W-:Y:S05]  /*5f90*/  BSYNC B1 ;  /* 0x0000000000017941 */ /* 0x000fea0003800000 */
.L_x_68:
        /* <DEDUP_REMOVED lines=10> */
.L_x_71:
[----:B------:R-:W-:Y:S05]  /*6040*/  BSYNC B1 ;  /* 0x0000000000017941 */ /* 0x000fea0003800000 */
.L_x_70:
        /* <DEDUP_REMOVED lines=11> */
.L_x_73:
[----:B------:R-:W-:Y:S05]  /*6100*/  BSYNC B1 ;  /* 0x0000000000017941 */ /* 0x000fea0003800000 */
.L_x_72:
        /* <DEDUP_REMOVED lines=11> */
.L_x_75:
[----:B------:R-:W-:Y:S05]  /*61c0*/  BSYNC B1 ;  /* 0x0000000000017941 */ /* 0x000fea0003800000 */
.L_x_74:
        /* <DEDUP_REMOVED lines=10> */
.L_x_77:
[----:B------:R-:W-:Y:S05]  /*6270*/  BSYNC B1 ;  /* 0x0000000000017941 */ /* 0x000fea0003800000 */
.L_x_76:
        /* <DEDUP_REMOVED lines=10> */
.L_x_79:
[----:B------:R-:W-:Y:S05]  /*6320*/  BSYNC B1 ;  /* 0x0000000000017941 */ /* 0x000fea0003800000 */
.L_x_78:
        /* <DEDUP_REMOVED lines=11> */
.L_x_81:
[----:B------:R-:W-:Y:S05]  /*63e0*/  BSYNC B1 ;  /* 0x0000000000017941 */ /* 0x000fea0003800000 */
.L_x_80:
        /* <DEDUP_REMOVED lines=11> */
.L_x_83:
[----:B------:R-:W-:Y:S05]  /*64a0*/  BSYNC B1 ;  /* 0x0000000000017941 */ /* 0x000fea0003800000 */
.L_x_82:
        /* <DEDUP_REMOVED lines=10> */
.L_x_85:
[----:B------:R-:W-:Y:S05]  /*6550*/  BSYNC B1 ;  /* 0x0000000000017941 */ /* 0x000fea0003800000 */
.L_x_84:
        /* <DEDUP_REMOVED lines=10> */
.L_x_87:
[----:B------:R-:W-:Y:S05]  /*6600*/  BSYNC B1 ;  /* 0x0000000000017941 */ /* 0x000fea0003800000 */
.L_x_86:
        /* <DEDUP_REMOVED lines=11> */
.L_x_89:
[----:B------:R-:W-:Y:S05]  /*66c0*/  BSYNC B1 ;  /* 0x0000000000017941 */ /* 0x000fea0003800000 */
.L_x_88:
        /* <DEDUP_REMOVED lines=11> */
.L_x_91:
[----:B------:R-:W-:Y:S05]  /*6780*/  BSYNC B1 ;  /* 0x0000000000017941 */ /* 0x000fea0003800000 */
.L_x_90:
        /* <DEDUP_REMOVED lines=10> */
.L_x_93:
[----:B------:R-:W-:Y:S05]  /*6830*/  BSYNC B1 ;  /* 0x0000000000017941 */ /* 0x000fea0003800000 */
.L_x_92:
        /* <DEDUP_REMOVED lines=10> */
.L_x_95:
[----:B------:R-:W-:Y:S05]  /*68e0*/  BSYNC B1 ;  /* 0x0000000000017941 */ /* 0x000fea0003800000 */
.L_x_94:
        /* <DEDUP_REMOVED lines=11> */
.L_x_97:
[----:B------:R-:W-:Y:S05]  /*69a0*/  BSYNC B1 ;  /* 0x0000000000017941 */ /* 0x000fea0003800000 */
.L_x_96:
        /* <DEDUP_REMOVED lines=11> */
.L_x_99:
[----:B------:R-:W-:Y:S05]  /*6a60*/  BSYNC B1 ;  /* 0x0000000000017941 */ /* 0x000fea0003800000 */
.L_x_98:
        /* <DEDUP_REMOVED lines=10> */
.L_x_101:
[----:B------:R-:W-:Y:S05]  /*6b10*/  BSYNC B1 ;  /* 0x0000000000017941 */ /* 0x000fea0003800000 */
.L_x_100:
        /* <DEDUP_REMOVED lines=10> */
.L_x_103:
[----:B------:R-:W-:Y:S05]  /*6bc0*/  BSYNC B1 ;  /* 0x0000000000017941 */ /* 0x000fea0003800000 */
.L_x_102:
        /* <DEDUP_REMOVED lines=11> */
.L_x_105:
[----:B------:R-:W-:Y:S05]  /*6c80*/  BSYNC B1 ;  /* 0x0000000000017941 */ /* 0x000fea0003800000 */
.L_x_104:
        /* <DEDUP_REMOVED lines=11> */
.L_x_107:
[----:B------:R-:W-:Y:S05]  /*6d40*/  BSYNC B1 ;  /* 0x0000000000017941 */ /* 0x000fea0003800000 */
.L_x_106:
        /* <DEDUP_REMOVED lines=10> */
.L_x_109:
[----:B------:R-:W-:Y:S05]  /*6df0*/  BSYNC B1 ;  /* 0x0000000000017941 */ /* 0x000fea0003800000 */
.L_x_108:
        /* <DEDUP_REMOVED lines=10> */
.L_x_111:
[----:B------:R-:W-:Y:S05]  /*6ea0*/  BSYNC B1 ;  /* 0x0000000000017941 */ /* 0x000fea0003800000 */
.L_x_110:
        /* <DEDUP_REMOVED lines=11> */
.L_x_113:
[----:B------:R-:W-:Y:S05]  /*6f60*/  BSYNC B1 ;  /* 0x0000000000017941 */ /* 0x000fea0003800000 */
.L_x_112:
        /* <DEDUP_REMOVED lines=11> */
.L_x_115:
[----:B------:R-:W-:Y:S05]  /*7020*/  BSYNC B1 ;  /* 0x0000000000017941 */ /* 0x000fea0003800000 */
.L_x_114:
        /* <DEDUP_REMOVED lines=10> */
.L_x_117:
[----:B------:R-:W-:Y:S05]  /*70d0*/  BSYNC B1 ;  /* 0x0000000000017941 */ /* 0x000fea0003800000 */
.L_x_116:
        /* <DEDUP_REMOVED lines=10> */
.L_x_119:
[----:B------:R-:W-:Y:S05]  /*7180*/  BSYNC B1 ;  /* 0x0000000000017941 */ /* 0x000fea0003800000 */
.L_x_118:
        /* <DEDUP_REMOVED lines=11> */
.L_x_121:
[----:B------:R-:W-:Y:S05]  /*7240*/  BSYNC B1 ;  /* 0x0000000000017941 */ /* 0x000fea0003800000 */
.L_x_120:
        /* <DEDUP_REMOVED lines=11> */
.L_x_123:
[----:B------:R-:W-:Y:S05]  /*7300*/  BSYNC B1 ;  /* 0x0000000000017941 */ /* 0x000fea0003800000 */
.L_x_122:
        /* <DEDUP_REMOVED lines=10> */
.L_x_125:
[----:B------:R-:W-:Y:S05]  /*73b0*/  BSYNC B1 ;  /* 0x0000000000017941 */ /* 0x000fea0003800000 */
.L_x_124:
        /* <DEDUP_REMOVED lines=10> */
.L_x_127:
[----:B------:R-:W-:Y:S05]  /*7460*/  BSYNC B1 ;  /* 0x0000000000017941 */ /* 0x000fea0003800000 */
.L_x_126:
        /* <DEDUP_REMOVED lines=11> */
.L_x_129:
[----:B------:R-:W-:Y:S05]  /*7520*/  BSYNC B1 ;  /* 0x0000000000017941 */ /* 0x000fea0003800000 */
.L_x_128:
        /* <DEDUP_REMOVED lines=11> */
.L_x_131:
[----:B------:R-:W-:Y:S05]  /*75e0*/  BSYNC B1 ;  /* 0x0000000000017941 */ /* 0x000fea0003800000 */
.L_x_130:
        /* <DEDUP_REMOVED lines=10> */
.L_x_133:
[----:B------:R-:W-:Y:S05]  /*7690*/  BSYNC B1 ;  /* 0x0000000000017941 */ /* 0x000fea0003800000 */
.L_x_132:
        /* <DEDUP_REMOVED lines=10> */
.L_x_135:
[----:B------:R-:W-:Y:S05]  /*7740*/  BSYNC B1 ;  /* 0x0000000000017941 */ /* 0x000fea0003800000 */
.L_x_134:
        /* <DEDUP_REMOVED lines=11> */
.L_x_137:
[----:B------:R-:W-:Y:S05]  /*7800*/  BSYNC B1 ;  /* 0x0000000000017941 */ /* 0x000fea0003800000 */
.L_x_136:
        /* <DEDUP_REMOVED lines=11> */
.L_x_139:
[----:B------:R-:W-:Y:S05]  /*78c0*/  BSYNC B1 ;  /* 0x0000000000017941 */ /* 0x000fea0003800000 */
.L_x_138:
        /* <DEDUP_REMOVED lines=10> */
.L_x_141:
[----:B------:R-:W-:Y:S05]  /*7970*/  BSYNC B1 ;  /* 0x0000000000017941 */ /* 0x000fea0003800000 */
.L_x_140:
        /* <DEDUP_REMOVED lines=10> */
.L_x_143:
[----:B------:R-:W-:Y:S05]  /*7a20*/  BSYNC B1 ;  /* 0x0000000000017941 */ /* 0x000fea0003800000 */
.L_x_142:
        /* <DEDUP_REMOVED lines=11> */
.L_x_145:
[----:B------:R-:W-:Y:S05]  /*7ae0*/  BSYNC B1 ;  /* 0x0000000000017941 */ /* 0x000fea0003800000 */
.L_x_144:
        /* <DEDUP_REMOVED lines=11> */
.L_x_147:
[----:B------:R-:W-:Y:S05]  /*7ba0*/  BSYNC B1 ;  /* 0x0000000000017941 */ /* 0x000fea0003800000 */
.L_x_146:
        /* <DEDUP_REMOVED lines=10> */
.L_x_149:
[----:B------:R-:W-:Y:S05]  /*7c50*/  BSYNC B1 ;  /* 0x0000000000017941 */ /* 0x000fea0003800000 */
.L_x_148:
        /* <DEDUP_REMOVED lines=10> */
.L_x_151:
[----:B------:R-:W-:Y:S05]  /*7d00*/  BSYNC B1 ;  /* 0x0000000000017941 */ /* 0x000fea0003800000 */
.L_x_150:
        /* <DEDUP_REMOVED lines=11> */
.L_x_153:
[----:B------:R-:W-:Y:S05]  /*7dc0*/  BSYNC B1 ;  /* 0x0000000000017941 */ /* 0x000fea0003800000 */
.L_x_152:
        /* <DEDUP_REMOVED lines=11> */
.L_x_155:
[----:B------:R-:W-:Y:S05]  /*7e80*/  BSYNC B1 ;  /* 0x0000000000017941 */ /* 0x000fea0003800000 */
.L_x_154:
        /* <DEDUP_REMOVED lines=10> */
.L_x_157:
[----:B------:R-:W-:Y:S05]  /*7f30*/  BSYNC B1 ;  /* 0x0000000000017941 */ /* 0x000fea0003800000 */
.L_x_156:
        /* <DEDUP_REMOVED lines=10> */
.L_x_159:
[----:B------:R-:W-:Y:S05]  /*7fe0*/  BSYNC B1 ;  /* 0x0000000000017941 */ /* 0x000fea0003800000 */
.L_x_158:
        /* <DEDUP_REMOVED lines=11> */
.L_x_161:
[----:B------:R-:W-:Y:S05]  /*80a0*/  BSYNC B1 ;  /* 0x0000000000017941 */ /* 0x000fea0003800000 */
.L_x_160:
        /* <DEDUP_REMOVED lines=11> */
.L_x_163:
[----:B------:R-:W-:Y:S05]  /*8160*/  BSYNC B1 ;  /* 0x0000000000017941 */ /* 0x000fea0003800000 */
.L_x_162:
        /* <DEDUP_REMOVED lines=10> */
.L_x_165:
[----:B------:R-:W-:Y:S05]  /*8210*/  BSYNC B1 ;  /* 0x0000000000017941 */ /* 0x000fea0003800000 */
.L_x_164:
        /* <DEDUP_REMOVED lines=10> */
.L_x_167:
[----:B------:R-:W-:Y:S05]  /*82c0*/  BSYNC B1 ;  /* 0x0000000000017941 */ /* 0x000fea0003800000 */
.L_x_166:
        /* <DEDUP_REMOVED lines=11> */
.L_x_169:
[----:B------:R-:W-:Y:S05]  /*8380*/  BSYNC B1 ;  /* 0x0000000000017941 */ /* 0x000fea0003800000 */
.L_x_168:
        /* <DEDUP_REMOVED lines=11> */
.L_x_171:
[----:B------:R-:W-:Y:S05]  /*8440*/  BSYNC B1 ;  /* 0x0000000000017941 */ /* 0x000fea0003800000 */
.L_x_170:
        /* <DEDUP_REMOVED lines=10> */
.L_x_173:
[----:B------:R-:W-:Y:S05]  /*84f0*/  BSYNC B1 ;  /* 0x0000000000017941 */ /* 0x000fea0003800000 */
.L_x_172:
        /* <DEDUP_REMOVED lines=10> */
.L_x_175:
[----:B------:R-:W-:Y:S05]  /*85a0*/  BSYNC B1 ;  /* 0x0000000000017941 */ /* 0x000fea0003800000 */
.L_x_174:
        /* <DEDUP_REMOVED lines=11> */
.L_x_177:
[----:B------:R-:W-:Y:S05]  /*8660*/  BSYNC B1 ;  /* 0x0000000000017941 */ /* 0x000fea0003800000 */
.L_x_176:
        /* <DEDUP_REMOVED lines=11> */
.L_x_179:
[----:B------:R-:W-:Y:S05]  /*8720*/  BSYNC B1 ;  /* 0x0000000000017941 */ /* 0x000fea0003800000 */
.L_x_178:
        /* <DEDUP_REMOVED lines=10> */
.L_x_181:
[----:B------:R-:W-:Y:S05]  /*87d0*/  BSYNC B1 ;  /* 0x0000000000017941 */ /* 0x000fea0003800000 */
.L_x_180:
        /* <DEDUP_REMOVED lines=10> */
.L_x_183:
[----:B------:R-:W-:Y:S05]  /*8880*/  BSYNC B1 ;  /* 0x0000000000017941 */ /* 0x000fea0003800000 */
.L_x_182:
        /* <DEDUP_REMOVED lines=11> */
.L_x_185:
[----:B------:R-:W-:Y:S05]  /*8940*/  BSYNC B1 ;  /* 0x0000000000017941 */ /* 0x000fea0003800000 */
.L_x_184:
        /* <DEDUP_REMOVED lines=11> */
.L_x_187:
[----:B------:R-:W-:Y:S05]  /*8a00*/  BSYNC B1 ;  /* 0x0000000000017941 */ /* 0x000fea0003800000 */
.L_x_186:
        /* <DEDUP_REMOVED lines=10> */
.L_x_189:
[----:B------:R-:W-:Y:S05]  /*8ab0*/  BSYNC B1 ;  /* 0x0000000000017941 */ /* 0x000fea0003800000 */
.L_x_188:
        /* <DEDUP_REMOVED lines=10> */
.L_x_191:
[----:B------:R-:W-:Y:S05]  /*8b60*/  BSYNC B1 ;  /* 0x0000000000017941 */ /* 0x000fea0003800000 */
.L_x_190:
        /* <DEDUP_REMOVED lines=11> */
.L_x_193:
[----:B------:R-:W-:Y:S05]  /*8c20*/  BSYNC B1 ;  /* 0x0000000000017941 */ /* 0x000fea0003800000 */
.L_x_192:
        /* <DEDUP_REMOVED lines=11> */
.L_x_195:
[----:B------:R-:W-:Y:S05]  /*8ce0*/  BSYNC B1 ;  /* 0x0000000000017941 */ /* 0x000fea0003800000 */
.L_x_194:
        /* <DEDUP_REMOVED lines=10> */
.L_x_197:
[----:B------:R-:W-:Y:S05]  /*8d90*/  BSYNC B1 ;  /* 0x0000000000017941 */ /* 0x000fea0003800000 */
.L_x_196:
        /* <DEDUP_REMOVED lines=10> */
.L_x_199:
[----:B------:R-:W-:Y:S05]  /*8e40*/  BSYNC B1 ;  /* 0x0000000000017941 */ /* 0x000fea0003800000 */
.L_x_198:
        /* <DEDUP_REMOVED lines=11> */
.L_x_201:
[----:B------:R-:W-:Y:S05]  /*8f00*/  BSYNC B1 ;  /* 0x0000000000017941 */ /* 0x000fea0003800000 */
.L_x_200:
        /* <DEDUP_REMOVED lines=11> */
.L_x_203:
[----:B------:R-:W-:Y:S05]  /*8fc0*/  BSYNC B1 ;  /* 0x0000000000017941 */ /* 0x000fea0003800000 */
.L_x_202:
        /* <DEDUP_REMOVED lines=10> */
.L_x_205:
[----:B------:R-:W-:Y:S05]  /*9070*/  BSYNC B1 ;  /* 0x0000000000017941 */ /* 0x000fea0003800000 */
.L_x_204:
        /* <DEDUP_REMOVED lines=10> */
.L_x_207:
[----:B------:R-:W-:Y:S05]  /*9120*/  BSYNC B1 ;  /* 0x0000000000017941 */ /* 0x000fea0003800000 */
.L_x_206:
        /* <DEDUP_REMOVED lines=11> */
.L_x_209:
[----:B------:R-:W-:Y:S05]  /*91e0*/  BSYNC B1 ;  /* 0x0000000000017941 */ /* 0x000fea0003800000 */
.L_x_208:
        /* <DEDUP_REMOVED lines=11> */
.L_x_211:
[----:B------:R-:W-:Y:S05]  /*92a0*/  BSYNC B1 ;  /* 0x0000000000017941 */ /* 0x000fea0003800000 */
.L_x_210:
        /* <DEDUP_REMOVED lines=10> */
.L_x_213:
[----:B------:R-:W-:Y:S05]  /*9350*/  BSYNC B1 ;  /* 0x0000000000017941 */ /* 0x000fea0003800000 */
.L_x_212:
        /* <DEDUP_REMOVED lines=10> */
.L_x_215:
[----:B------:R-:W-:Y:S05]  /*9400*/  BSYNC B1 ;  /* 0x0000000000017941 */ /* 0x000fea0003800000 */
.L_x_214:
        /* <DEDUP_REMOVED lines=11> */
.L_x_217:
[----:B------:R-:W-:Y:S05]  /*94c0*/  BSYNC B1 ;  /* 0x0000000000017941 */ /* 0x000fea0003800000 */
.L_x_216:
        /* <DEDUP_REMOVED lines=11> */
.L_x_219:
[----:B------:R-:W-:Y:S05]  /*9580*/  BSYNC B1 ;  /* 0x0000000000017941 */ /* 0x000fea0003800000 */
.L_x_218:
        /* <DEDUP_REMOVED lines=10> */
.L_x_221:
[----:B------:R-:W-:Y:S05]  /*9630*/  BSYNC B1 ;  /* 0x0000000000017941 */ /* 0x000fea0003800000 */
.L_x_220:
        /* <DEDUP_REMOVED lines=10> */
.L_x_223:
[----:B------:R-:W-:Y:S05]  /*96e0*/  BSYNC B1 ;  /* 0x0000000000017941 */ /* 0x000fea0003800000 */
.L_x_222:
        /* <DEDUP_REMOVED lines=11> */
.L_x_225:
[----:B------:R-:W-:Y:S05]  /*97a0*/  BSYNC B1 ;  /* 0x0000000000017941 */ /* 0x000fea0003800000 */
.L_x_224:
        /* <DEDUP_REMOVED lines=11> */
.L_x_227:
[----:B------:R-:W-:Y:S05]  /*9860*/  BSYNC B1 ;  /* 0x0000000000017941 */ /* 0x000fea0003800000 */
.L_x_226:
        /* <DEDUP_REMOVED lines=10> */
.L_x_229:
[----:B------:R-:W-:Y:S05]  /*9910*/  BSYNC B1 ;  /* 0x0000000000017941 */ /* 0x000fea0003800000 */
.L_x_228:
        /* <DEDUP_REMOVED lines=10> */
.L_x_231:
[----:B------:R-:W-:Y:S05]  /*99c0*/  BSYNC B1 ;  /* 0x0000000000017941 */ /* 0x000fea0003800000 */
.L_x_230:
        /* <DEDUP_REMOVED lines=11> */
.L_x_233:
[----:B------:R-:W-:Y:S05]  /*9a80*/  BSYNC B1 ;  /* 0x0000000000017941 */ /* 0x000fea0003800000 */
.L_x_232:
        /* <DEDUP_REMOVED lines=11> */
.L_x_235:
[----:B------:R-:W-:Y:S05]  /*9b40*/  BSYNC B1 ;  /* 0x0000000000017941 */ /* 0x000fea0003800000 */
.L_x_234:
        /* <DEDUP_REMOVED lines=10> */
.L_x_237:
[----:B------:R-:W-:Y:S05]  /*9bf0*/  BSYNC B1 ;  /* 0x0000000000017941 */ /* 0x000fea0003800000 */
.L_x_236:
        /* <DEDUP_REMOVED lines=10> */
.L_x_239:
[----:B------:R-:W-:Y:S05]  /*9ca0*/  BSYNC B1 ;  /* 0x0000000000017941 */ /* 0x000fea0003800000 */
.L_x_238:
        /* <DEDUP_REMOVED lines=11> */
.L_x_241:
[----:B------:R-:W-:Y:S05]  /*9d60*/  BSYNC B1 ;  /* 0x0000000000017941 */ /* 0x000fea0003800000 */
.L_x_240:
        /* <DEDUP_REMOVED lines=11> */
.L_x_243:
[----:B------:R-:W-:Y:S05]  /*9e20*/  BSYNC B1 ;  /* 0x0000000000017941 */ /* 0x000fea0003800000 */
.L_x_242:
        /* <DEDUP_REMOVED lines=10> */
.L_x_245:
[----:B------:R-:W-:Y:S05]  /*9ed0*/  BSYNC B1 ;  /* 0x0000000000017941 */ /* 0x000fea0003800000 */
.L_x_244:
        /* <DEDUP_REMOVED lines=10> */
.L_x_247:
[----:B------:R-:W-:Y:S05]  /*9f80*/  BSYNC B1 ;  /* 0x0000000000017941 */ /* 0x000fea0003800000 */
.L_x_246:
        /* <DEDUP_REMOVED lines=11> */
.L_x_249:
[----:B------:R-:W-:Y:S05]  /*a040*/  BSYNC B1 ;  /* 0x0000000000017941 */ /* 0x000fea0003800000 */
.L_x_248:
        /* <DEDUP_REMOVED lines=11> */
.L_x_251:
[----:B------:R-:W-:Y:S05]  /*a100*/  BSYNC B1 ;  /* 0x0000000000017941 */ /* 0x000fea0003800000 */
.L_x_250:
        /* <DEDUP_REMOVED lines=10> */
.L_x_253:
[----:B------:R-:W-:Y:S05]  /*a1b0*/  BSYNC B1 ;  /* 0x0000000000017941 */ /* 0x000fea0003800000 */
.L_x_252:
        /* <DEDUP_REMOVED lines=10> */
.L_x_255:
[----:B------:R-:W-:Y:S05]  /*a260*/  BSYNC B1 ;  /* 0x0000000000017941 */ /* 0x000fea0003800000 */
.L_x_254:
        /* <DEDUP_REMOVED lines=11> */
.L_x_257:
[----:B------:R-:W-:Y:S05]  /*a320*/  BSYNC B1 ;  /* 0x0000000000017941 */ /* 0x000fea0003800000 */
.L_x_256:
        /* <DEDUP_REMOVED lines=11> */
.L_x_259:
[----:B------:R-:W-:Y:S05]  /*a3e0*/  BSYNC B1 ;  /* 0x0000000000017941 */ /* 0x000fea0003800000 */
.L_x_258:
        /* <DEDUP_REMOVED lines=10> */
.L_x_261:
[----:B------:R-:W-:Y:S05]  /*a490*/  BSYNC B1 ;  /* 0x0000000000017941 */ /* 0x000fea0003800000 */
.L_x_260:
        /* <DEDUP_REMOVED lines=10> */
.L_x_263:
[----:B------:R-:W-:Y:S05]  /*a540*/  BSYNC B1 ;  /* 0x0000000000017941 */ /* 0x000fea0003800000 */
.L_x_262:
        /* <DEDUP_REMOVED lines=11> */
.L_x_265:
[----:B------:R-:W-:Y:S05]  /*a600*/  BSYNC B1 ;  /* 0x0000000000017941 */ /* 0x000fea0003800000 */
.L_x_264:
        /* <DEDUP_REMOVED lines=11> */
.L_x_267:
[----:B------:R-:W-:Y:S05]  /*a6c0*/  BSYNC B1 ;  /* 0x0000000000017941 */ /* 0x000fea0003800000 */
.L_x_266:
        /* <DEDUP_REMOVED lines=10> */
.L_x_269:
[----:B------:R-:W-:Y:S05]  /*a770*/  BSYNC B1 ;  /* 0x0000000000017941 */ /* 0x000fea0003800000 */
.L_x_268:
        /* <DEDUP_REMOVED lines=10> */
.L_x_271:
[----:B------:R-:W-:Y:S05]  /*a820*/  BSYNC B1 ;  /* 0x0000000000017941 */ /* 0x000fea0003800000 */
.L_x_270:
        /* <DEDUP_REMOVED lines=11> */
.L_x_273:
[----:B------:R-:W-:Y:S05]  /*a8e0*/  BSYNC B1 ;  /* 0x0000000000017941 */ /* 0x000fea0003800000 */
.L_x_272:
        /* <DEDUP_REMOVED lines=11> */
.L_x_275:
[----:B------:R-:W-:Y:S05]  /*a9a0*/  BSYNC B1 ;  /* 0x0000000000017941 */ /* 0x000fea0003800000 */
.L_x_274:
        /* <DEDUP_REMOVED lines=10> */
.L_x_277:
[----:B------:R-:W-:Y:S05]  /*aa50*/  BSYNC B1 ;  /* 0x0000000000017941 */ /* 0x000fea0003800000 */
.L_x_276:
        /* <DEDUP_REMOVED lines=10> */
.L_x_279:
[----:B------:R-:W-:Y:S05]  /*ab00*/  BSYNC B1 ;  /* 0x0000000000017941 */ /* 0x000fea0003800000 */
.L_x_278:
        /* <DEDUP_REMOVED lines=11> */
.L_x_281:
[----:B------:R-:W-:Y:S05]  /*abc0*/  BSYNC B1 ;  /* 0x0000000000017941 */ /* 0x000fea0003800000 */
.L_x_280:
        /* <DEDUP_REMOVED lines=11> */
.L_x_283:
[----:B------:R-:W-:Y:S05]  /*ac80*/  BSYNC B1 ;  /* 0x0000000000017941 */ /* 0x000fea0003800000 */
.L_x_282:
        /* <DEDUP_REMOVED lines=10> */
.L_x_285:
[----:B------:R-:W-:Y:S05]  /*ad30*/  BSYNC B1 ;  /* 0x0000000000017941 */ /* 0x000fea0003800000 */
.L_x_284:
        /* <DEDUP_REMOVED lines=10> */
.L_x_287:
[----:B------:R-:W-:Y:S05]  /*ade0*/  BSYNC B1 ;  /* 0x0000000000017941 */ /* 0x000fea0003800000 */
.L_x_286:
        /* <DEDUP_REMOVED lines=11> */
.L_x_289:
[----:B------:R-:W-:Y:S05]  /*aea0*/  BSYNC B1 ;  /* 0x0000000000017941 */ /* 0x000fea0003800000 */
.L_x_288:
[----:B-1---5:R-:W-:Y:S01]  /*aeb0*/  HADD2.F32 R13, -RZ, R12.H0_H0 ;  /* 0x2000000cff0d7230 */ /* 0x022fe20000004100 */
[----:B------:R-:W-:Y:S01]  /*aec0*/  ISETP.GT.AND P1, PT, R3, 0x101, PT ;  /* 0x000001010300780c */ /* 0x000fe20003f24270 */
[----:B------:R-:W-:Y:S03]  /*aed0*/  BSSY B1, `(.L_x_290) ;  /* 0x0000008000017945 */ /* 0x000fe60003800000 */
[----:B------:R-:W-:Y:S01]  /*aee0*/  FMUL R13, R13, R16 ;  /* 0x000000100d0d7220 */ /* 0x000fe20000400000 */
[----:B------:R-:W-:-:S03]  /*aef0*/  ISETP.GT.AND P3, PT, R0, RZ, P1 ;  /* 0x000000ff0000720c */ /* 0x000fc60000f64270 */
[----:B------:R-:W-:-:S05]  /*af00*/  FFMA R13, R24, R2, R13 ;  /* 0x00000002180d7223 */ /* 0x000fca000000000d */
[----:B------:R-:W-:-:S05]  /*af10*/  F2FP.F16.F32.PACK_AB R13, RZ, R13 ;  /* 0x0000000dff0d723e */ /* 0x000fca00000000ff */
[----:B------:R1:W-:Y:S01]  /*af20*/  @P2 STG.E.U16 desc[UR36][R4.64+0x200], R13 ;  /* 0x0002000d04002986 */ /* 0x0003e2000c101524 */
[----:B------:R-:W-:Y:S05]  /*af30*/  @!P3 BRA `(.L_x_291) ;  /* 0x000000000004b947 */ /* 0x000fea0003800000 */
[----:B------:R0:W5:Y:S02]  /*af40*/  LDG.E.LTC128B.U16 R12, desc[UR36][R10.64+0x202] ;  /* 0x000202240a0c7981 */ /* 0x000164000c1e1520 */
.L_x_291:
[----:B------:R-:W-:Y:S05]  /*af50*/  BSYNC B1 ;  /* 0x0000000000017941 */ /* 0x000fea0003800000 */
.L_x_290:
[----:B-1---5:R-:W-:Y:S01]  /*af60*/  HADD2.F32 R13, -RZ, R12.H0_H0 ;  /* 0x2000000cff0d7230 */ /* 0x022fe20000004100 */
[----:B------:R-:W-:Y:S01]  /*af70*/  ISETP.GT.AND P0, PT, R0, 0x8, P0 ;  /* 0x000000080000780c */ /* 0x000fe20000704270 */
[----:B------:R-:W-:Y:S03]  /*af80*/  BSSY B1, `(.L_x_292) ;  /* 0x0000007000017945 */ /* 0x000fe60003800000 */
[----:B------:R-:W-:-:S04]  /*af90*/  FMUL R14, R13, R16 ;  /* 0x000000100d0e7220 */ /* 0x000fc80000400000 */
[----:B------:R-:W-:-:S05]  /*afa0*/  FFMA R14, R25, R2, R14 ;  /* 0x00000002190e7223 */ /* 0x000fca000000000e */
[----:B------:R-:W-:-:S05]  /*afb0*/  F2FP.F16.F32.PACK_AB R14, RZ, R14 ;  /* 0x0000000eff0e723e */ /* 0x000fca00000000ff */
[----:B------:R1:W-:Y:S01]  /*afc0*/  @P3 STG.E.U16 desc[UR36][R4.64+0x202], R14 ;  /* 0x0002020e04003986 */ /* 0x0003e2000c101524 */
[----:B------:R-:W-:Y:S05]  /*afd0*/  @!P0 BRA `(.L_x_293) ;  /* 0x0000000000048947 */ /* 0x000fea0003800000 */
[----:B------:R0:W5:Y:S02]  /*afe0*/  LDG.E.LTC128B.U16 R12, desc[UR36][R8.64+0x200] ;  /* 0x00020024080c7981 */ /* 0x000164000c1e1520 */
.L_x_293:
[----:B------:R-:W-:Y:S05]  /*aff0*/  BSYNC B1 ;  /* 0x0000000000017941 */ /* 0x000fea0003800000 */
.L_x_292:
[----:B-----5:R-:W-:Y:S01]  /*b000*/  HADD2.F32 R13, -RZ, R12.H0_H0 ;  /* 0x2000000cff0d7230 */ /* 0x020fe20000004100 */
        /* <DEDUP_REMOVED lines=8> */
.L_x_295:
[----:B------:R-:W-:Y:S05]  /*b090*/  BSYNC B1 ;  /* 0x0000000000017941 */ /* 0x000fea0003800000 */
.L_x_294:
[----:B0----5:R-:W-:Y:S01]  /*b0a0*/  HADD2.F32 R13, -RZ, R12.H0_H0 ;  /* 0x2000000cff0d7230 */ /* 0x021fe20000004100 */
[----:B------:R-:W-:Y:S01]  /*b0b0*/  ISETP.GT.AND P0, PT, R3, 0x108, PT ;  /* 0x000001080300780c */ /* 0x000fe20003f04270 */
[----:B------:R-:W-:Y:S03]  /*b0c0*/  BSSY B1, `(.L_x_296) ;  /* 0x0000008000017945 */ /* 0x000fe60003800000 */
[----:B-1----:R-:W-:Y:S01]  /*b0d0*/  FMUL R14, R13, R16 ;  /* 0x000000100d0e7220 */ /* 0x002fe20000400000 */
[----:B------:R-:W-:-:S03]  /*b0e0*/  ISETP.GT.AND P2, PT, R0, RZ, P0 ;  /* 0x000000ff0000720c */ /* 0x000fc60000744270 */
[----:B------:R-:W-:-:S05]  /*b0f0*/  FFMA R14, R27, R2, R14 ;  /* 0x000000021b0e7223 */ /* 0x000fca000000000e */
[----:B------:R-:W-:-:S05]  /*b100*/  F2FP.F16.F32.PACK_AB R14, RZ, R14 ;  /* 0x0000000eff0e723e */ /* 0x000fca00000000ff */
[----:B------:R0:W-:Y:S01]  /*b110*/  @P1 STG.E.U16 desc[UR36][R6.64+0x202], R14 ;  /* 0x0002020e06001986 */ /* 0x0001e2000c101524 */
[----:B------:R-:W-:Y:S05]  /*b120*/  @!P2 BRA `(.L_x_297) ;  /* 0x000000000004a947 */ /* 0x000fea0003800000 */
[----:B------:R1:W5:Y:S02]  /*b130*/  LDG.E.LTC128B.U16 R12, desc[UR36][R10.64+0x210] ;  /* 0x000210240a0c7981 */ /* 0x000364000c1e1520 */
.L_x_297:
[----:B------:R-:W-:Y:S05]  /*b140*/  BSYNC B1 ;  /* 0x0000000000017941 */ /* 0x000fea0003800000 */
.L_x_296:
[----:B-----5:R-:W-:Y:S01]  /*b150*/  HADD2.F32 R13, -RZ, R12.H0_H0 ;  /* 0x2000000cff0d7230 */ /* 0x020fe20000004100 */
        /* <DEDUP_REMOVED lines=9> */
.L_x_299:
[----:B------:R-:W-:Y:S05]  /*b1f0*/  BSYNC B1 ;  /* 0x0000000000017941 */ /* 0x000fea0003800000 */
.L_x_298:
[----:B0----5:R-:W-:Y:S01]  /*b200*/  HADD2.F32 R13, -RZ, R12.H0_H0 ;  /* 0x2000000cff0d7230 */ /* 0x021fe20000004100 */
        /* <DEDUP_REMOVED lines=8> */
.L_x_301:
[----:B------:R-:W-:Y:S05]  /*b290*/  BSYNC B1 ;  /* 0x0000000000017941 */ /* 0x000fea0003800000 */
.L_x_300:
        /* <DEDUP_REMOVED lines=9> */
.L_x_303:
[----:B------:R-:W-:Y:S05]  /*b330*/  BSYNC B1 ;  /* 0x0000000000017941 */ /* 0x000fea0003800000 */
.L_x_302:
[----:B0----5:R-:W-:Y:S01]  /*b340*/  HADD2.F32 R13, -RZ, R12.H0_H0 ;  /* 0x2000000cff0d7230 */ /* 0x021fe20000004100 */
        /* <DEDUP_REMOVED lines=9> */
.L_x_305:
[----:B------:R-:W-:Y:S05]  /*b3e0*/  BSYNC B1 ;  /* 0x0000000000017941 */ /* 0x000fea0003800000 */
.L_x_304:
        /* <DEDUP_REMOVED lines=10> */
.L_x_307:
[----:B------:R-:W-:Y:S05]  /*b490*/  BSYNC B1 ;  /* 0x0000000000017941 */ /* 0x000fea0003800000 */
.L_x_306:
        /* <DEDUP_REMOVED lines=9> */
.L_x_309:
[----:B------:R-:W-:Y:S05]  /*b530*/  BSYNC B1 ;  /* 0x0000000000017941 */ /* 0x000fea0003800000 */
.L_x_308:
        /* <DEDUP_REMOVED lines=9> */
.L_x_311:
[----:B------:R-:W-:Y:S05]  /*b5d0*/  BSYNC B1 ;  /* 0x0000000000017941 */ /* 0x000fea0003800000 */
.L_x_310:
        /* <DEDUP_REMOVED lines=10> */
.L_x_313:
[----:B------:R-:W-:Y:S05]  /*b680*/  BSYNC B1 ;  /* 0x0000000000017941 */ /* 0x000fea0003800000 */
.L_x_312:
        /* <DEDUP_REMOVED lines=10> */
.L_x_315:
[----:B------:R-:W-:Y:S05]  /*b730*/  BSYNC B1 ;  /* 0x0000000000017941 */ /* 0x000fea0003800000 */
.L_x_314:
        /* <DEDUP_REMOVED lines=9> */
.L_x_317:
[----:B------:R-:W-:Y:S05]  /*b7d0*/  BSYNC B1 ;  /* 0x0000000000017941 */ /* 0x000fea0003800000 */
.L_x_316:
        /* <DEDUP_REMOVED lines=9> */
.L_x_319:
[----:B------:R-:W-:Y:S05]  /*b870*/  BSYNC B1 ;  /* 0x0000000000017941 */ /* 0x000fea0003800000 */
.L_x_318:
        /* <DEDUP_REMOVED lines=10> */
.L_x_321:
[----:B------:R-:W-:Y:S05]  /*b920*/  BSYNC B1 ;  /* 0x0000000000017941 */ /* 0x000fea0003800000 */
.L_x_320:
        /* <DEDUP_REMOVED lines=10> */
.L_x_323:
[----:B------:R-:W-:Y:S05]  /*b9d0*/  BSYNC B1 ;  /* 0x0000000000017941 */ /* 0x000fea0003800000 */
.L_x_322:
        /* <DEDUP_REMOVED lines=9> */
.L_x_325:
[----:B------:R-:W-:Y:S05]  /*ba70*/  BSYNC B1 ;  /* 0x0000000000017941 */ /* 0x000fea0003800000 */
.L_x_324:
        /* <DEDUP_REMOVED lines=9> */
.L_x_327:
[----:B------:R-:W-:Y:S05]  /*bb10*/  BSYNC B1 ;  /* 0x0000000000017941 */ /* 0x000fea0003800000 */
.L_x_326:
        /* <DEDUP_REMOVED lines=10> */
.L_x_329:
[----:B------:R-:W-:Y:S05]  /*bbc0*/  BSYNC B1 ;  /* 0x0000000000017941 */ /* 0x000fea0003800000 */
.L_x_328:
        /* <DEDUP_REMOVED lines=10> */
.L_x_331:
[----:B------:R-:W-:Y:S05]  /*bc70*/  BSYNC B1 ;  /* 0x0000000000017941 */ /* 0x000fea0003800000 */
.L_x_330:
        /* <DEDUP_REMOVED lines=9> */
.L_x_333:
[----:B------:R-:W-:Y:S05]  /*bd10*/  BSYNC B1 ;  /* 0x0000000000017941 */ /* 0x000fea0003800000 */
.L_x_332:
        /* <DEDUP_REMOVED lines=9> */
.L_x_335:
[----:B------:R-:W-:Y:S05]  /*bdb0*/  BSYNC B1 ;  /* 0x0000000000017941 */ /* 0x000fea0003800000 */
.L_x_334:
        /* <DEDUP_REMOVED lines=10> */
.L_x_337:
[----:B------:R-:W-:Y:S05]  /*be60*/  BSYNC B1 ;  /* 0x0000000000017941 */ /* 0x000fea0003800000 */
.L_x_336:
        /* <DEDUP_REMOVED lines=10> */
.L_x_339:
[----:B------:R-:W-:Y:S05]  /*bf10*/  BSYNC B1 ;  /* 0x0000000000017941 */ /* 0x000fea0003800000 */
.L_x_338:
        /* <DEDUP_REMOVED lines=9> */
.L_x_341:
[----:B------:R-:W-:Y:S05]  /*bfb0*/  BSYNC B1 ;  /* 0x0000000000017941 */ /* 0x000fea0003800000 */
.L_x_340:
        /* <DEDUP_REMOVED lines=9> */
.L_x_343:
[----:B------:R-:W-:Y:S05]  /*c050*/  BSYNC B1 ;  /* 0x0000000000017941 */ /* 0x000fea0003800000 */
.L_x_342:
        /* <DEDUP_REMOVED lines=10> */
.L_x_345:
[----:B------:R-:W-:Y:S05]  /*c100*/  BSYNC B1 ;  /* 0x0000000000017941 */ /* 0x000fea0003800000 */
.L_x_344:
        /* <DEDUP_REMOVED lines=10> */
.L_x_347:
[----:B------:R-:W-:Y:S05]  /*c1b0*/  BSYNC B1 ;  /* 0x0000000000017941 */ /* 0x000fea0003800000 */
.L_x_346:
        /* <DEDUP_REMOVED lines=9> */
.L_x_349:
[----:B------:R-:W-:Y:S05]  /*c250*/  BSYNC B1 ;  /* 0x0000000000017941 */ /* 0x000fea0003800000 */
.L_x_348:
        /* <DEDUP_REMOVED lines=9> */
.L_x_351:
[----:B------:R-:W-:Y:S05]  /*c2f0*/  BSYNC B1 ;  /* 0x0000000000017941 */ /* 0x000fea0003800000 */
.L_x_350:
        /* <DEDUP_REMOVED lines=10> */
.L_x_353:
[----:B------:R-:W-:Y:S05]  /*c3a0*/  BSYNC B1 ;  /* 0x0000000000017941 */ /* 0x000fea0003800000 */
.L_x_352:
        /* <DEDUP_REMOVED lines=10> */
.L_x_355:
[----:B------:R-:W-:Y:S05]  /*c450*/  BSYNC B1 ;  /* 0x0000000000017941 */ /* 0x000fea0003800000 */
.L_x_354:
        /* <DEDUP_REMOVED lines=9> */
.L_x_357:
[----:B------:R-:W-:Y:S05]  /*c4f0*/  BSYNC B1 ;  /* 0x0000000000017941 */ /* 0x000fea0003800000 */
.L_x_356:
        /* <DEDUP_REMOVED lines=9> */
.L_x_359:
[----:B------:R-:W-:Y:S05]  /*c590*/  BSYNC B1 ;  /* 0x0000000000017941 */ /* 0x000fea0003800000 */
.L_x_358:
        /* <DEDUP_REMOVED lines=10> */
.L_x_361:
[----:B------:R-:W-:Y:S05]  /*c640*/  BSYNC B1 ;  /* 0x0000000000017941 */ /* 0x000fea0003800000 */
.L_x_360:
        /* <DEDUP_REMOVED lines=10> */
.L_x_363:
[----:B------:R-:W-:Y:S05]  /*c6f0*/  BSYNC B1 ;  /* 0x0000000000017941 */ /* 0x000fea0003800000 */
.L_x_362:
        /* <DEDUP_REMOVED lines=9> */
.L_x_365:
[----:B------:R-:W-:Y:S05]  /*c790*/  BSYNC B1 ;  /* 0x0000000000017941 */ /* 0x000fea0003800000 */
.L_x_364:
        /* <DEDUP_REMOVED lines=9> */
.L_x_367:
[----:B------:R-:W-:Y:S05]  /*c830*/  BSYNC B1 ;  /* 0x0000000000017941 */ /* 0x000fea0003800000 */
.L_x_366:
        /* <DEDUP_REMOVED lines=10> */
.L_x_369:
[----:B------:R-:W-:Y:S05]  /*c8e0*/  BSYNC B1 ;  /* 0x0000000000017941 */ /* 0x000fea0003800000 */
.L_x_368:
        /* <DEDUP_REMOVED lines=10> */
.L_x_371:
[----:B------:R-:W-:Y:S05]  /*c990*/  BSYNC B1 ;  /* 0x0000000000017941 */ /* 0x000fea0003800000 */
.L_x_370:
        /* <DEDUP_REMOVED lines=9> */
.L_x_373:
[----:B------:R-:W-:Y:S05]  /*ca30*/  BSYNC B1 ;  /* 0x0000000000017941 */ /* 0x000fea0003800000 */
.L_x_372:
        /* <DEDUP_REMOVED lines=9> */
.L_x_375:
[----:B------:R-:W-:Y:S05]  /*cad0*/  BSYNC B1 ;  /* 0x0000000000017941 */ /* 0x000fea0003800000 */
.L_x_374:
        /* <DEDUP_REMOVED lines=10> */
.L_x_377:
[----:B------:R-:W-:Y:S05]  /*cb80*/  BSYNC B1 ;  /* 0x0000000000017941 */ /* 0x000fea0003800000 */
.L_x_376:
        /* <DEDUP_REMOVED lines=10> */
.L_x_379:
[----:B------:R-:W-:Y:S05]  /*cc30*/  BSYNC B1 ;  /* 0x0000000000017941 */ /* 0x000fea0003800000 */
.L_x_378:
        /* <DEDUP_REMOVED lines=9> */
.L_x_381:
[----:B------:R-:W-:Y:S05]  /*ccd0*/  BSYNC B1 ;  /* 0x0000000000017941 */ /* 0x000fea0003800000 */
.L_x_380:
        /* <DEDUP_REMOVED lines=9> */
.L_x_383:
[----:B------:R-:W-:Y:S05]  /*cd70*/  BSYNC B1 ;  /* 0x0000000000017941 */ /* 0x000fea0003800000 */
.L_x_382:
        /* <DEDUP_REMOVED lines=10> */
.L_x_385:
[----:B------:R-:W-:Y:S05]  /*ce20*/  BSYNC B1 ;  /* 0x0000000000017941 */ /* 0x000fea0003800000 */
.L_x_384:
        /* <DEDUP_REMOVED lines=10> */
.L_x_387:
[----:B------:R-:W-:Y:S05]  /*ced0*/  BSYNC B1 ;  /* 0x0000000000017941 */ /* 0x000fea0003800000 */
.L_x_386:
        /* <DEDUP_REMOVED lines=9> */
.L_x_389:
[----:B------:R-:W-:Y:S05]  /*cf70*/  BSYNC B1 ;  /* 0x0000000000017941 */ /* 0x000fea0003800000 */
.L_x_388:
        /* <DEDUP_REMOVED lines=9> */
.L_x_391:
[----:B------:R-:W-:Y:S05]  /*d010*/  BSYNC B1 ;  /* 0x0000000000017941 */ /* 0x000fea0003800000 */
.L_x_390:
        /* <DEDUP_REMOVED lines=10> */
.L_x_393:
[----:B------:R-:W-:Y:S05]  /*d0c0*/  BSYNC B1 ;  /* 0x0000000000017941 */ /* 0x000fea0003800000 */
.L_x_392:
        /* <DEDUP_REMOVED lines=10> */
.L_x_395:
[----:B------:R-:W-:Y:S05]  /*d170*/  BSYNC B1 ;  /* 0x0000000000017941 */ /* 0x000fea0003800000 */
.L_x_394:
        /* <DEDUP_REMOVED lines=9> */
.L_x_397:
[----:B------:R-:W-:Y:S05]  /*d210*/  BSYNC B1 ;  /* 0x0000000000017941 */ /* 0x000fea0003800000 */
.L_x_396:
        /* <DEDUP_REMOVED lines=9> */
.L_x_399:
[----:B------:R-:W-:Y:S05]  /*d2b0*/  BSYNC B1 ;  /* 0x0000000000017941 */ /* 0x000fea0003800000 */
.L_x_398:
        /* <DEDUP_REMOVED lines=10> */
.L_x_401:
[----:B------:R-:W-:Y:S05]  /*d360*/  BSYNC B1 ;  /* 0x0000000000017941 */ /* 0x000fea0003800000 */
.L_x_400:
        /* <DEDUP_REMOVED lines=10> */
.L_x_403:
[----:B------:R-:W-:Y:S05]  /*d410*/  BSYNC B1 ;  /* 0x0000000000017941 */ /* 0x000fea0003800000 */
.L_x_402:
        /* <DEDUP_REMOVED lines=9> */
.L_x_405:
[----:B------:R-:W-:Y:S05]  /*d4b0*/  BSYNC B1 ;  /* 0x0000000000017941 */ /* 0x000fea0003800000 */
.L_x_404:
        /* <DEDUP_REMOVED lines=9> */
.L_x_407:
[----:B------:R-:W-:Y:S05]  /*d550*/  BSYNC B1 ;  /* 0x0000000000017941 */ /* 0x000fea0003800000 */
.L_x_406:
        /* <DEDUP_REMOVED lines=10> */
.L_x_409:
[----:B------:R-:W-:Y:S05]  /*d600*/  BSYNC B1 ;  /* 0x0000000000017941 */ /* 0x000fea0003800000 */
.L_x_408:
        /* <DEDUP_REMOVED lines=10> */
.L_x_411:
[----:B------:R-:W-:Y:S05]  /*d6b0*/  BSYNC B1 ;  /* 0x0000000000017941 */ /* 0x000fea0003800000 */
.L_x_410:
        /* <DEDUP_REMOVED lines=9> */
.L_x_413:
[----:B------:R-:W-:Y:S05]  /*d750*/  BSYNC B1 ;  /* 0x0000000000017941 */ /* 0x000fea0003800000 */
.L_x_412:
        /* <DEDUP_REMOVED lines=9> */
.L_x_415:
[----:B------:R-:W-:Y:S05]  /*d7f0*/  BSYNC B1 ;  /* 0x0000000000017941 */ /* 0x000fea0003800000 */
.L_x_414:
        /* <DEDUP_REMOVED lines=10> */
.L_x_417:
[----:B------:R-:W-:Y:S05]  /*d8a0*/  BSYNC B1 ;  /* 0x0000000000017941 */ /* 0x000fea0003800000 */
.L_x_416:
        /* <DEDUP_REMOVED lines=10> */
.L_x_419:
[----:B------:R-:W-:Y:S05]  /*d950*/  BSYNC B1 ;  /* 0x0000000000017941 */ /* 0x000fea0003800000 */
.L_x_418:
        /* <DEDUP_REMOVED lines=9> */
.L_x_421:
[----:B------:R-:W-:Y:S05]  /*d9f0*/  BSYNC B1 ;  /* 0x0000000000017941 */ /* 0x000fea0003800000 */
.L_x_420:
        /* <DEDUP_REMOVED lines=9> */
.L_x_423:
[----:B------:R-:W-:Y:S05]  /*da90*/  BSYNC B1 ;  /* 0x0000000000017941 */ /* 0x000fea0003800000 */
.L_x_422:
        /* <DEDUP_REMOVED lines=10> */
.L_x_425:
[----:B------:R-:W-:Y:S05]  /*db40*/  BSYNC B1 ;  /* 0x0000000000017941 */ /* 0x000fea0003800000 */
.L_x_424:
        /* <DEDUP_REMOVED lines=10> */
.L_x_427:
[----:B------:R-:W-:Y:S05]  /*dbf0*/  BSYNC B1 ;  /* 0x0000000000017941 */ /* 0x000fea0003800000 */
.L_x_426:
        /* <DEDUP_REMOVED lines=9> */
.L_x_429:
[----:B------:R-:W-:Y:S05]  /*dc90*/  BSYNC B1 ;  /* 0x0000000000017941 */ /* 0x000fea0003800000 */
.L_x_428:
        /* <DEDUP_REMOVED lines=9> */
.L_x_431:
[----:B------:R-:W-:Y:S05]  /*dd30*/  BSYNC B1 ;  /* 0x0000000000017941 */ /* 0x000fea0003800000 */
.L_x_430:
        /* <DEDUP_REMOVED lines=10> */
.L_x_433:
[----:B------:R-:W-:Y:S05]  /*dde0*/  BSYNC B1 ;  /* 0x0000000000017941 */ /* 0x000fea0003800000 */
.L_x_432:
        /* <DEDUP_REMOVED lines=10> */
.L_x_435:
[----:B------:R-:W-:Y:S05]  /*de90*/  BSYNC B1 ;  /* 0x0000000000017941 */ /* 0x000fea0003800000 */
.L_x_434:
        /* <DEDUP_REMOVED lines=9> */
.L_x_437:
[----:B------:R-:W-:Y:S05]  /*df30*/  BSYNC B1 ;  /* 0x0000000000017941 */ /* 0x000fea0003800000 */
.L_x_436:
        /* <DEDUP_REMOVED lines=9> */
.L_x_439:
[----:B------:R-:W-:Y:S05]  /*dfd0*/  BSYNC B1 ;  /* 0x0000000000017941 */ /* 0x000fea0003800000 */
.L_x_438:
        /* <DEDUP_REMOVED lines=10> */
.L_x_441:
[----:B------:R-:W-:Y:S05]  /*e080*/  BSYNC B1 ;  /* 0x0000000000017941 */ /* 0x000fea0003800000 */
.L_x_440:
        /* <DEDUP_REMOVED lines=10> */
.L_x_443:
[----:B------:R-:W-:Y:S05]  /*e130*/  BSYNC B1 ;  /* 0x0000000000017941 */ /* 0x000fea0003800000 */
.L_x_442:
        /* <DEDUP_REMOVED lines=9> */
.L_x_445:
[----:B------:R-:W-:Y:S05]  /*e1d0*/  BSYNC B1 ;  /* 0x0000000000017941 */ /* 0x000fea0003800000 */
.L_x_444:
        /* <DEDUP_REMOVED lines=9> */
.L_x_447:
[----:B------:R-:W-:Y:S05]  /*e270*/  BSYNC B1 ;  /* 0x0000000000017941 */ /* 0x000fea0003800000 */
.L_x_446:
        /* <DEDUP_REMOVED lines=10> */
.L_x_449:
[----:B------:R-:W-:Y:S05]  /*e320*/  BSYNC B1 ;  /* 0x0000000000017941 */ /* 0x000fea0003800000 */
.L_x_448:
        /* <DEDUP_REMOVED lines=10> */
.L_x_451:
[----:B------:R-:W-:Y:S05]  /*e3d0*/  BSYNC B1 ;  /* 0x0000000000017941 */ /* 0x000fea0003800000 */
.L_x_450:
        /* <DEDUP_REMOVED lines=9> */
.L_x_453:
[----:B------:R-:W-:Y:S05]  /*e470*/  BSYNC B1 ;  /* 0x0000000000017941 */ /* 0x000fea0003800000 */
.L_x_452:
        /* <DEDUP_REMOVED lines=9> */
.L_x_455:
[----:B------:R-:W-:Y:S05]  /*e510*/  BSYNC B1 ;  /* 0x0000000000017941 */ /* 0x000fea0003800000 */
.L_x_454:
        /* <DEDUP_REMOVED lines=10> */
.L_x_457:
[----:B------:R-:W-:Y:S05]  /*e5c0*/  BSYNC B1 ;  /* 0x0000000000017941 */ /* 0x000fea0003800000 */
.L_x_456:
        /* <DEDUP_REMOVED lines=10> */
.L_x_459:
[----:B------:R-:W-:Y:S05]  /*e670*/  BSYNC B1 ;  /* 0x0000000000017941 */ /* 0x000fea0003800000 */
.L_x_458:
        /* <DEDUP_REMOVED lines=9> */
.L_x_461:
[----:B------:R-:W-:Y:S05]  /*e710*/  BSYNC B1 ;  /* 0x0000000000017941 */ /* 0x000fea0003800000 */
.L_x_460:
        /* <DEDUP_REMOVED lines=9> */
.L_x_463:
[----:B------:R-:W-:Y:S05]  /*e7b0*/  BSYNC B1 ;  /* 0x0000000000017941 */ /* 0x000fea0003800000 */
.L_x_462:
        /* <DEDUP_REMOVED lines=10> */
.L_x_465:
[----:B------:R-:W-:Y:S05]  /*e860*/  BSYNC B1 ;  /* 0x0000000000017941 */ /* 0x000fea0003800000 */
.L_x_464:
        /* <DEDUP_REMOVED lines=10> */
.L_x_467:
[----:B------:R-:W-:Y:S05]  /*e910*/  BSYNC B1 ;  /* 0x0000000000017941 */ /* 0x000fea0003800000 */
.L_x_466:
        /* <DEDUP_REMOVED lines=9> */
.L_x_469:
[----:B------:R-:W-:Y:S05]  /*e9b0*/  BSYNC B1 ;  /* 0x0000000000017941 */ /* 0x000fea0003800000 */
.L_x_468:
        /* <DEDUP_REMOVED lines=9> */
.L_x_471:
[----:B------:R-:W-:Y:S05]  /*ea50*/  BSYNC B1 ;  /* 0x0000000000017941 */ /* 0x000fea0003800000 */
.L_x_470:
        /* <DEDUP_REMOVED lines=10> */
.L_x_473:
[----:B------:R-:W-:Y:S05]  /*eb00*/  BSYNC B1 ;  /* 0x0000000000017941 */ /* 0x000fea0003800000 */
.L_x_472:
        /* <DEDUP_REMOVED lines=10> */
.L_x_475:
[----:B------:R-:W-:Y:S05]  /*ebb0*/  BSYNC B1 ;  /* 0x0000000000017941 */ /* 0x000fea0003800000 */
.L_x_474:
        /* <DEDUP_REMOVED lines=9> */
.L_x_477:
[----:B------:R-:W-:Y:S05]  /*ec50*/  BSYNC B1 ;  /* 0x0000000000017941 */ /* 0x000fea0003800000 */
.L_x_476:
        /* <DEDUP_REMOVED lines=9> */
.L_x_479:
[----:B------:R-:W-:Y:S05]  /*ecf0*/  BSYNC B1 ;  /* 0x0000000000017941 */ /* 0x000fea0003800000 */
.L_x_478:
        /* <DEDUP_REMOVED lines=10> */
.L_x_481:
[----:B------:R-:W-:Y:S05]  /*eda0*/  BSYNC B1 ;  /* 0x0000000000017941 */ /* 0x000fea0003800000 */
.L_x_480:
        /* <DEDUP_REMOVED lines=10> */
.L_x_483:
[----:B------:R-:W-:Y:S05]  /*ee50*/  BSYNC B1 ;  /* 0x0000000000017941 */ /* 0x000fea0003800000 */
.L_x_482:
        /* <DEDUP_REMOVED lines=9> */
.L_x_485:
[----:B------:R-:W-:Y:S05]  /*eef0*/  BSYNC B1 ;  /* 0x0000000000017941 */ /* 0x000fea0003800000 */
.L_x_484:
        /* <DEDUP_REMOVED lines=9> */
.L_x_487:
[----:B------:R-:W-:Y:S05]  /*ef90*/  BSYNC B1 ;  /* 0x0000000000017941 */ /* 0x000fea0003800000 */
.L_x_486:
        /* <DEDUP_REMOVED lines=10> */
.L_x_489:
[----:B------:R-:W-:Y:S05]  /*f040*/  BSYNC B1 ;  /* 0x0000000000017941 */ /* 0x000fea0003800000 */
.L_x_488:
        /* <DEDUP_REMOVED lines=10> */
.L_x_491:
[----:B------:R-:W-:Y:S05]  /*f0f0*/  BSYNC B1 ;  /* 0x0000000000017941 */ /* 0x000fea0003800000 */
.L_x_490:
        /* <DEDUP_REMOVED lines=9> */
.L_x_493:
[----:B------:R-:W-:Y:S05]  /*f190*/  BSYNC B1 ;  /* 0x0000000000017941 */ /* 0x000fea0003800000 */
.L_x_492:
        /* <DEDUP_REMOVED lines=9> */
.L_x_495:
[----:B------:R-:W-:Y:S05]  /*f230*/  BSYNC B1 ;  /* 0x0000000000017941 */ /* 0x000fea0003800000 */
.L_x_494:
        /* <DEDUP_REMOVED lines=10> */
.L_x_497:
[----:B------:R-:W-:Y:S05]  /*f2e0*/  BSYNC B1 ;  /* 0x0000000000017941 */ /* 0x000fea0003800000 */
.L_x_496:
        /* <DEDUP_REMOVED lines=10> */
.L_x_499:
[----:B------:R-:W-:Y:S05]  /*f390*/  BSYNC B1 ;  /* 0x0000000000017941 */ /* 0x000fea0003800000 */
.L_x_498:
        /* <DEDUP_REMOVED lines=9> */
.L_x_501:
[----:B------:R-:W-:Y:S05]  /*f430*/  BSYNC B1 ;  /* 0x0000000000017941 */ /* 0x000fea0003800000 */
.L_x_500:
        /* <DEDUP_REMOVED lines=9> */
.L_x_503:
[----:B------:R-:W-:Y:S05]  /*f4d0*/  BSYNC B1 ;  /* 0x0000000000017941 */ /* 0x000fea0003800000 */
.L_x_502:
        /* <DEDUP_REMOVED lines=10> */
.L_x_505:
[----:B------:R-:W-:Y:S05]  /*f580*/  BSYNC B1 ;  /* 0x0000000000017941 */ /* 0x000fea0003800000 */
.L_x_504:
        /* <DEDUP_REMOVED lines=10> */
.L_x_507:
[----:B------:R-:W-:Y:S05]  /*f630*/  BSYNC B1 ;  /* 0x0000000000017941 */ /* 0x000fea0003800000 */
.L_x_506:
        /* <DEDUP_REMOVED lines=9> */
.L_x_509:
[----:B------:R-:W-:Y:S05]  /*f6d0*/  BSYNC B1 ;  /* 0x0000000000017941 */ /* 0x000fea0003800000 */
.L_x_508:
        /* <DEDUP_REMOVED lines=9> */
.L_x_511:
[----:B------:R-:W-:Y:S05]  /*f770*/  BSYNC B1 ;  /* 0x0000000000017941 */ /* 0x000fea0003800000 */
.L_x_510:
        /* <DEDUP_REMOVED lines=10> */
.L_x_513:
[----:B------:R-:W-:Y:S05]  /*f820*/  BSYNC B1 ;  /* 0x0000000000017941 */ /* 0x000fea0003800000 */
.L_x_512:
        /* <DEDUP_REMOVED lines=10> */
.L_x_515:
[----:B------:R-:W-:Y:S05]  /*f8d0*/  BSYNC B1 ;  /* 0x0000000000017941 */ /* 0x000fea0003800000 */
.L_x_514:
        /* <DEDUP_REMOVED lines=9> */
.L_x_517:
[----:B------:R-:W-:Y:S05]  /*f970*/  BSYNC B1 ;  /* 0x0000000000017941 */ /* 0x000fea0003800000 */
.L_x_516:
        /* <DEDUP_REMOVED lines=9> */
.L_x_519:
[----:B------:R-:W-:Y:S05]  /*fa10*/  BSYNC B1 ;  /* 0x0000000000017941 */ /* 0x000fea0003800000 */
.L_x_518:
        /* <DEDUP_REMOVED lines=10> */
.L_x_521:
[----:B------:R-:W-:Y:S05]  /*fac0*/  BSYNC B1 ;  /* 0x0000000000017941 */ /* 0x000fea0003800000 */
.L_x_520:
        /* <DEDUP_REMOVED lines=10> */
.L_x_523:
[----:B------:R-:W-:Y:S05]  /*fb70*/  BSYNC B1 ;  /* 0x0000000000017941 */ /* 0x000fea0003800000 */
.L_x_522:
        /* <DEDUP_REMOVED lines=9> */
.L_x_525:
[----:B------:R-:W-:Y:S05]  /*fc10*/  BSYNC B1 ;  /* 0x0000000000017941 */ /* 0x000fea0003800000 */
.L_x_524:
        /* <DEDUP_REMOVED lines=9> */
.L_x_527:
[----:B------:R-:W-:Y:S05]  /*fcb0*/  BSYNC B1 ;  /* 0x0000000000017941 */ /* 0x000fea0003800000 */
.L_x_526:
        /* <DEDUP_REMOVED lines=10> */
.L_x_529:
[----:B------:R-:W-:Y:S05]  /*fd60*/  BSYNC B1 ;  /* 0x0000000000017941 */ /* 0x000fea0003800000 */
.L_x_528:
        /* <DEDUP_REMOVED lines=10> */
.L_x_531:
[----:B------:R-:W-:Y:S05]  /*fe10*/  BSYNC B1 ;  /* 0x0000000000017941 */ /* 0x000fea0003800000 */
.L_x_530:
        /* <DEDUP_REMOVED lines=9> */
.L_x_533:
[----:B------:R-:W-:Y:S05]  /*feb0*/  BSYNC B1 ;  /* 0x0000000000017941 */ /* 0x000fea0003800000 */
.L_x_532:
        /* <DEDUP_REMOVED lines=9> */
.L_x_535:
[----:B------:R-:W-:Y:S05]  /*ff50*/  BSYNC B1 ;  /* 0x0000000000017941 */ /* 0x000fea0003800000 */
.L_x_534:
        /* <DEDUP_REMOVED lines=10> */
.L_x_537:
[----:B------:R-:W-:Y:S05]  /*10000*/  BSYNC B1 ;  /* 0x0000000000017941 */ /* 0x000fea0003800000 */
.L_x_536:
        /* <DEDUP_REMOVED lines=10> */
.L_x_539:
[----:B------:R-:W-:Y:S05]  /*100b0*/  BSYNC B1 ;  /* 0x0000000000017941 */ /* 0x000fea0003800000 */
.L_x_538:
[----:B-----5:R-:W-:Y:S01]  /*100c0*/  HADD2.F32 R3, -RZ, R12.H0_H0 ;  /* 0x2000000cff037230 */ /* 0x020fe20000004100 */
[----:B------:R-:W-:Y:S01]  /*100d0*/  ISETP.GT.AND P0, PT, R0, 0x8, P0 ;  /* 0x000000080000780c */ /* 0x000fe20000704270 */
[----:B------:R-:W-:Y:S03]  /*100e0*/  BSSY B1, `(.L_x_540) ;  /* 0x0000007000017945 */ /* 0x000fe60003800000 */
[----:B012-4-:R-:W-:-:S04]  /*100f0*/  FMUL R10, R3, R16 ;  /* 0x00000010030a7220 */ /* 0x017fc80000400000 */
[----:B------:R-:W-:-:S05]  /*10100*/  FFMA R10, R149, R2, R10 ;  /* 0x00000002950a7223 */ /* 0x000fca000000000a */
[----:B------:R-:W-:-:S05]  /*10110*/  F2FP.F16.F32.PACK_AB R10, RZ, R10 ;  /* 0x0000000aff0a723e */ /* 0x000fca00000000ff */
[----:B------:R0:W-:Y:S01]  /*10120*/  @P3 STG.E.U16 desc[UR36][R4.64+0x3f2], R10 ;  /* 0x0003f20a04003986 */ /* 0x0001e2000c101524 */
[----:B------:R-:W-:Y:S05]  /*10130*/  @!P0 BRA `(.L_x_541) ;  /* 0x0000000000048947 */ /* 0x000fea0003800000 */
[----:B------:R1:W5:Y:S02]  /*10140*/  LDG.E.LTC128B.U16 R12, desc[UR36][R8.64+0x3f0] ;  /* 0x0003f024080c7981 */ /* 0x000364000c1e1520 */
.L_x_541:
[----:B------:R-:W-:Y:S05]  /*10150*/  BSYNC B1 ;  /* 0x0000000000017941 */ /* 0x000fea0003800000 */
.L_x_540:
[----:B-----5:R-:W-:Y:S01]  /*10160*/  HADD2.F32 R3, -RZ, R12.H0_H0 ;  /* 0x2000000cff037230 */ /* 0x020fe20000004100 */
[----:B------:R-:W-:Y:S01]  /*10170*/  ISETP.GT.AND P1, PT, R0, 0x8, P1 ;  /* 0x000000080000780c */ /* 0x000fe20000f24270 */
[----:B0-----:R-:W-:Y:S01]  /*10180*/  @P0 IMAD.MOV.U32 R4, RZ, RZ, R6 ;  /* 0x000000ffff040224 */ /* 0x001fe200078e0006 */
[----:B------:R-:W-:Y:S01]  /*10190*/  BSSY B1, `(.L_x_542) ;  /* 0x0000008000017945 */ /* 0x000fe20003800000 */
[----:B------:R-:W-:Y:S02]  /*101a0*/  @P0 IMAD.MOV.U32 R5, RZ, RZ, R7 ;  /* 0x000000ffff050224 */ /* 0x000fe400078e0007 */
[----:B------:R-:W-:-:S04]  /*101b0*/  FMUL R3, R3, R16 ;  /* 0x0000001003037220 */ /* 0x000fc80000400000 */
[----:B------:R-:W-:-:S05]  /*101c0*/  FFMA R3, R150, R2, R3 ;  /* 0x0000000296037223 */ /* 0x000fca0000000003 */
[----:B------:R-:W-:-:S05]  /*101d0*/  F2FP.F16.F32.PACK_AB R3, RZ, R3 ;  /* 0x00000003ff03723e */ /* 0x000fca00000000ff */
[----:B------:R0:W-:Y:S01]  /*101e0*/  @P0 STG.E.U16 desc[UR36][R4.64+0x3f0], R3 ;  /* 0x0003f00304000986 */ /* 0x0001e2000c101524 */
[----:B------:R-:W-:Y:S05]  /*101f0*/  @!P1 BRA `(.L_x_543) ;  /* 0x0000000000049947 */ /* 0x000fea0003800000 */
[----:B------:R2:W5:Y:S02]  /*10200*/  LDG.E.LTC128B.U16 R12, desc[UR36][R8.64+0x3f2] ;  /* 0x0003f224080c7981 */ /* 0x000564000c1e1520 */
.L_x_543:
[----:B------:R-:W-:Y:S05]  /*10210*/  BSYNC B1 ;  /* 0x0000000000017941 */ /* 0x000fea0003800000 */
.L_x_542:
[----:B------:R-:W-:Y:S05]  /*10220*/  @!P1 BRA `(.L_x_544) ;  /* 0x0000005000ac9947 */ /* 0x000fea0003800000 */
[----:B0----5:R-:W-:-:S05]  /*10230*/  HADD2.F32 R3, -RZ, R12.H0_H0 ;  /* 0x2000000cff037230 */ /* 0x021fca0000004100 */
[----:B------:R-:W-:-:S04]  /*10240*/  FMUL R0, R3, R16 ;  /* 0x0000001003007220 */ /* 0x000fc80000400000 */
[----:B------:R-:W-:-:S05]  /*10250*/  FFMA R0, R151, R2, R0 ;  /* 0x0000000297007223 */ /* 0x000fca0000000000 */
[----:B------:R-:W-:-:S05]  /*10260*/  F2FP.F16.F32.PACK_AB R0, RZ, R0 ;  /* 0x00000000ff00723e */ /* 0x000fca00000000ff */
[----:B------:R4:W-:Y:S01]  /*10270*/  STG.E.U16 desc[UR36][R6.64+0x3f2], R0 ;  /* 0x0003f20006007986 */ /* 0x0009e2000c101524 */
[----:B------:R-:W-:Y:S05]  /*10280*/  BRA `(.L_x_544) ;  /* 0x0000005000947947 */ /* 0x000fea0003800000 */
.L_x_35:
[----:B------:R-:W2:Y:S01]  /*10290*/  LDL.LU R8, [R1] ;  /* 0x0000000001087983 */ /* 0x000ea20000300800 */
[----:B------:R-:W-:-:S03]  /*102a0*/  ULDC.64 UR4, c[0x0][0x5c0] ;  /* 0x0001700000047ab9 */ /* 0x000fc60000000a00 */
[----:B------:R-:W3:Y:S04]  /*102b0*/  LDL.LU R9, [R1+0x8] ;  /* 0x0000080001097983 */ /* 0x000ee80000300800 */
[----:B------:R-:W4:Y:S04]  /*102c0*/  LDL.LU R157, [R1+0x58] ;  /* 0x00005800019d7983 */ /* 0x000f280000300800 */
        /* <DEDUP_REMOVED lines=49> */
[----:B------:R1:W-:Y:S04]  /*105e0*/  STL [R1+0x238], R144 ;  /* 0x0002389001007387 */ /* 0x0003e80000100800 */
[----:B-1----:R-:W4:Y:S04]  /*105f0*/  LDL.LU R144, [R1+0x130] ;  /* 0x0001300001907983 */ /* 0x002f280000300800 */
[----:B------:R1:W-:Y:S04]  /*10600*/  STL [R1+0x234], R145 ;  /* 0x0002349101007387 */ /* 0x0003e80000100800 */
[----:B-1----:R-:W4:Y:S04]  /*10610*/  LDL.LU R145, [R1+0x134] ;  /* 0x0001340001917983 */ /* 0x002f280000300800 */
        /* <DEDUP_REMOVED lines=42> */
[----:B------:R-:W-:Y:S04]  /*108c0*/  STL [R1+0x230], R146 ;  /* 0x0002309201007387 */ /* 0x000fe80000100800 */
[----:B------:R1:W-:Y:S01]  /*108d0*/  STL [R1+0x22c], R147 ;  /* 0x00022c9301007387 */ /* 0x0003e20000100800 */
[----:B--2---:R-:W-:Y:S01]  /*108e0*/  FMUL R8, R8, R2 ;  /* 0x0000000208087220 */ /* 0x004fe20000400000 */
[----:B0-----:R-:W-:-:S02]  /*108f0*/  LEA R4, P1, R10, UR4, 0x1 ;  /* 0x000000040a047c11 */ /* 0x001fc4000f8208ff */
[----:B-1----:R-:W2:Y:S04]  /*10900*/  LDL.LU R147, [R1+0x128] ;  /* 0x0001280001937983 */ /* 0x002ea80000300800 */
[----:B------:R0:W-:Y:S04]  /*10910*/  STL [R1+0x228], R148 ;  /* 0x0002289401007387 */ /* 0x0001e80000100800 */
[----:B0-----:R-:W2:Y:S04]  /*10920*/  LDL.LU R148, [R1+0x12c] ;  /* 0x00012c0001947983 */ /* 0x001ea80000300800 */
[----:B------:R0:W-:Y:S01]  /*10930*/  STL [R1+0x224], R149 ;  /* 0x0002249501007387 */ /* 0x0001e20000100800 */
[----:B------:R-:W-:-:S03]  /*10940*/  LEA.HI.X R5, R10, UR5, R5, 0x1, P1 ;  /* 0x000000050a057c11 */ /* 0x000fc600088f0c05 */
[----:B0-----:R-:W2:Y:S04]  /*10950*/  LDL.LU R149, [R1+0x138] ;  /* 0x0001380001957983 */ /* 0x001ea80000300800 */
[----:B------:R0:W-:Y:S01]  /*10960*/  STL [R1+0x220], R150 ;  /* 0x0002209601007387 */ /* 0x0001e20000100800 */
[----:B------:R-:W-:-:S03]  /*10970*/  F2FP.F16.F32.PACK_AB R8, RZ, R8 ;  /* 0x00000008ff08723e */ /* 0x000fc600000000ff */
[----:B0-----:R-:W2:Y:S04]  /*10980*/  LDL.LU R150, [R1+0x13c] ;  /* 0x00013c0001967983 */ /* 0x001ea80000300800 */
[----:B------:R0:W-:Y:S04]  /*10990*/  STL [R1+0x21c], R151 ;  /* 0x00021c9701007387 */ /* 0x0001e80000100800 */
[----:B0-----:R-:W2:Y:S04]  /*109a0*/  LDL.LU R151, [R1+0x140] ;  /* 0x0001400001977983 */ /* 0x001ea80000300800 */
[----:B------:R0:W-:Y:S04]  /*109b0*/  STL [R1+0x218], R19 ;  /* 0x0002181301007387 */ /* 0x0001e80000100800 */
[----:B0-----:R-:W2:Y:S04]  /*109c0*/  LDL.LU R19, [R1+0x144] ;  /* 0x0001440001137983 */ /* 0x001ea80000300800 */
[----:B------:R0:W-:Y:S04]  /*109d0*/  STL [R1+0x214], R18 ;  /* 0x0002141201007387 */ /* 0x0001e80000100800 */
[----:B------:R-:W-:Y:S04]  /*109e0*/  @P2 STG.E.U16 desc[UR36][R4.64], R8 ;  /* 0x0000000804002986 */ /* 0x000fe8000c101524 */
[----:B0-----:R-:W2:Y:S04]  /*109f0*/  LDL.LU R18, [R1+0x148] ;  /* 0x0001480001127983 */ /* 0x001ea80000300800 */
[----:B------:R0:W-:Y:S04]  /*10a00*/  STL [R1+0x210], R17 ;  /* 0x0002101101007387 */ /* 0x0001e80000100800 */
[----:B0-----:R-:W2:Y:S04]  /*10a10*/  LDL.LU R17, [R1+0x14c] ;  /* 0x00014c0001117983 */ /* 0x001ea80000300800 */
[----:B------:R0:W-:Y:S04]  /*10a20*/  STL [R1+0x20c], R16 ;  /* 0x00020c1001007387 */ /* 0x0001e80000100800 */
[----:B0-----:R-:W2:Y:S04]  /*10a30*/  LDL.LU R16, [R1+0x150] ;  /* 0x0001500001107983 */ /* 0x001ea80000300800 */
[----:B------:R-:W2:Y:S04]  /*10a40*/  LDL.LU R11, [R1+0x8c] ;  /* 0x00008c00010b7983 */ /* 0x000ea80000300800 */
[----:B------:R-:W4:Y:S01]  /*10a50*/  LDL.LU R8, [R1+0x4] ;  /* 0x0000040001087983 */ /* 0x000f220000300800 */
[----:B------:R-:W-:Y:S01]  /*10a60*/  ISETP.GT.AND P1, PT, R3, 0x1, PT ;  /* 0x000000010300780c */ /* 0x000fe20003f24270 */
[----:B---3--:R-:W-:-:S03]  /*10a70*/  FMUL R9, R9, R2 ;  /* 0x0000000209097220 */ /* 0x008fc60000400000 */
[C---:B------:R-:W-:Y:S02]  /*10a80*/  ISETP.GT.AND P2, PT, R0.reuse, RZ, P1 ;  /* 0x000000ff0000720c */ /* 0x040fe40000f44270 */
[----:B------:R-:W-:Y:S02]  /*10a90*/  ISETP.GT.AND P0, PT, R0, 0x8, P0 ;  /* 0x000000080000780c */ /* 0x000fe40000704270 */
[----:B------:R-:W-:Y:S01]  /*10aa0*/  SHF.L.U64.HI R7, R6, 0x4, R7 ;  /* 0x0000000406077819 */ /* 0x000fe20000010207 */
[----:B----4-:R-:W-:-:S05]  /*10ab0*/  FMUL R8, R8, R2 ;  /* 0x0000000208087220 */ /* 0x010fca0000400000 */
[----:B------:R-:W-:-:S04]  /*10ac0*/  F2FP.F16.F32.PACK_AB R8, RZ, R8 ;  /* 0x00000008ff08723e */ /* 0x000fc800000000ff */
[----:B------:R-:W-:Y:S02]  /*10ad0*/  PRMT R10, R8, 0x7610, R10 ;  /* 0x00007610080a7816 */ /* 0x000fe4000000000a */
[----:B------:R-:W-:Y:S02]  /*10ae0*/  F2FP.F16.F32.PACK_AB R8, RZ, R9 ;  /* 0x00000009ff08723e */ /* 0x000fe400000000ff */
[----:B------:R-:W3:Y:S04]  /*10af0*/  LDL.LU R9, [R1+0x50] ;  /* 0x0000500001097983 */ /* 0x000ee80000300800 */
[----:B------:R0:W-:Y:S01]  /*10b00*/  @P2 STG.E.U16 desc[UR36][R4.64+0x2], R10 ;  /* 0x0000020a04002986 */ /* 0x0001e2000c101524 */
[----:B------:R-:W-:-:S05]  /*10b10*/  LEA R6, P2, R6, R4, 0x4 ;  /* 0x0000000406067211 */ /* 0x000fca00078420ff */
[----:B------:R-:W-:-:S05]  /*10b20*/  IMAD.X R7, R7, 0x1, R5, P2 ;  /* 0x0000000107077824 */ /* 0x000fca00010e0605 */
[----:B------:R1:W-:Y:S04]  /*10b30*/  @P0 STG.E.U16 desc[UR36][R6.64], R8 ;  /* 0x0000000806000986 */ /* 0x0003e8000c101524 */
[----:B0-----:R-:W4:Y:S04]  /*10b40*/  LDL.LU R10, [R1+0x88] ;  /* 0x00008800010a7983 */ /* 0x001f280000300800 */
[----:B-1----:R-:W2:Y:S01]  /*10b50*/  LDL.LU R8, [R1+0xc] ;  /* 0x00000c0001087983 */ /* 0x002ea20000300800 */
[----:B------:R-:W-:Y:S01]  /*10b60*/  ISETP.GT.AND P0, PT, R0, 0x8, P1 ;  /* 0x000000080000780c */ /* 0x000fe20000f04270 */
[----:B--2---:R-:W-:-:S05]  /*10b70*/  FMUL R8, R8, R2 ;  /* 0x0000000208087220 */ /* 0x004fca0000400000 */
[----:B------:R-:W-:-:S07]  /*10b80*/  F2FP.F16.F32.PACK_AB R8, RZ, R8 ;  /* 0x00000008ff08723e */ /* 0x000fce00000000ff */
[----:B------:R0:W-:Y:S04]  /*10b90*/  @P0 STG.E.U16 desc[UR36][R6.64+0x2], R8 ;  /* 0x0000020806000986 */ /* 0x0001e8000c101524 */
[----:B0-----:R-:W2:Y:S01]  /*10ba0*/  LDL.LU R8, [R1+0x10] ;  /* 0x0000100001087983 */ /* 0x001ea20000300800 */
[----:B------:R-:W-:-:S04]  /*10bb0*/  ISETP.GT.AND P0, PT, R3, 0x8, PT ;  /* 0x000000080300780c */ /* 0x000fc80003f04270 */
[----:B------:R-:W-:Y:S01]  /*10bc0*/  ISETP.GT.AND P1, PT, R0, RZ, P0 ;  /* 0x000000ff0000720c */ /* 0x000fe20000724270 */
        /* <DEDUP_REMOVED lines=10> */
[----:B------:R-:W-:Y:S01]  /*10c70*/  ISETP.GT.AND P0, PT, R0, 0x8, P0 ;  /* 0x000000080000780c */ /* 0x000fe20000704270 */
        /* <DEDUP_REMOVED lines=75> */
[----:B------:R-:W-:Y:S01]  /*11130*/  ISETP.GT.AND P1, PT, R3, 0x28, PT ;  /* 0x000000280300780c */ /* 0x000fe20003f24270 */
[-C--:B---3--:R-:W-:Y:S01]  /*11140*/  FMUL R9, R9, R2.reuse ;  /* 0x0000000209097220 */ /* 0x088fe20000400000 */
[----:B------:R-:W-:Y:S01]  /*11150*/  ISETP.GT.AND P3, PT, R3, 0x29, PT ;  /* 0x000000290300780c */ /* 0x000fe20003f64270 */
[-C--:B------:R-:W-:Y:S01]  /*11160*/  FMUL R157, R157, R2.reuse ;  /* 0x000000029d9d7220 */ /* 0x080fe20000400000 */
[----:B------:R-:W-:Y:S01]  /*11170*/  ISETP.GT.AND P0, PT, R0, RZ, P1 ;  /* 0x000000ff0000720c */ /* 0x000fe20000f04270 */
[-C--:B------:R-:W-:Y:S01]  /*11180*/  FMUL R156, R156, R2.reuse ;  /* 0x000000029c9c7220 */ /* 0x080fe20000400000 */
[----:B------:R-:W-:Y:S01]  /*11190*/  ISETP.GT.AND P2, PT, R0, RZ, P3 ;  /* 0x000000ff0000720c */ /* 0x000fe20001f44270 */
[-C--:B------:R-:W-:Y:S01]  /*111a0*/  FMUL R155, R155, R2.reuse ;  /* 0x000000029b9b7220 */ /* 0x080fe20000400000 */
[----:B------:R-:W-:Y:S01]  /*111b0*/  F2FP.F16.F32.PACK_AB R9, RZ, R9 ;  /* 0x00000009ff09723e */ /* 0x000fe200000000ff */
[-C--:B------:R-:W-:Y:S01]  /*111c0*/  FMUL R154, R154, R2.reuse ;  /* 0x000000029a9a7220 */ /* 0x080fe20000400000 */
[-C--:B------:R-:W-:Y:S01]  /*111d0*/  FMUL R153, R153, R2.reuse ;  /* 0x0000000299997220 */ /* 0x080fe20000400000 */
[-C--:B------:R-:W-:Y:S01]  /*111e0*/  FMUL R152, R152, R2.reuse ;  /* 0x0000000298987220 */ /* 0x080fe20000400000 */
[----:B------:R-:W-:Y:S01]  /*111f0*/  PRMT R146, R9, 0x7610, R146 ;  /* 0x0000761009927816 */ /* 0x000fe20000000092 */
[-C--:B------:R-:W-:Y:S01]  /*11200*/  FMUL R23, R23, R2.reuse ;  /* 0x0000000217177220 */ /* 0x080fe20000400000 */
[----:B------:R-:W-:Y:S01]  /*11210*/  ISETP.GT.AND P1, PT, R0, 0x8, P1 ;  /* 0x000000080000780c */ /* 0x000fe20000f24270 */
[-C--:B------:R-:W-:Y:S01]  /*11220*/  FMUL R22, R22, R2.reuse ;  /* 0x0000000216167220 */ /* 0x080fe20000400000 */
[-C--:B------:R-:W-:Y:S01]  /*11230*/  FMUL R21, R21, R2.reuse ;  /* 0x0000000215157220 */ /* 0x080fe20000400000 */
[----:B------:R-:W-:Y:S01]  /*11240*/  @P0 STG.E.U16 desc[UR36][R4.64+0x50], R146 ;  /* 0x0000509204000986 */ /* 0x000fe2000c101524 */
[----:B------:R-:W-:Y:S01]  /*11250*/  ISETP.GT.AND P3, PT, R0, 0x8, P3 ;  /* 0x000000080000780c */ /* 0x000fe20001f64270 */
[-C--:B------:R-:W-:Y:S01]  /*11260*/  FMUL R20, R20, R2.reuse ;  /* 0x0000000214147220 */ /* 0x080fe20000400000 */
[----:B------:R-:W-:Y:S01]  /*11270*/  ISETP.GT.AND P0, PT, R3, 0x31, PT ;  /* 0x000000310300780c */ /* 0x000fe20003f04270 */
[-C--:B------:R-:W-:Y:S01]  /*11280*/  FMUL R15, R15, R2.reuse ;  /* 0x000000020f0f7220 */ /* 0x080fe20000400000 */
[----:B------:R-:W-:Y:S01]  /*11290*/  F2FP.F16.F32.PACK_AB R157, RZ, R157 ;  /* 0x0000009dff9d723e */ /* 0x000fe200000000ff */
[-C--:B------:R-:W-:Y:S01]  /*112a0*/  FMUL R14, R14, R2.reuse ;  /* 0x000000020e0e7220 */ /* 0x080fe20000400000 */
[----:B------:R-:W-:Y:S01]  /*112b0*/  ISETP.GT.AND P4, PT, R0, RZ, P0 ;  /* 0x000000ff0000720c */ /* 0x000fe20000784270 */
[----:B----4-:R-:W-:Y:S01]  /*112c0*/  FMUL R10, R10, R2 ;  /* 0x000000020a0a7220 */ /* 0x010fe20000400000 */
[----:B------:R-:W-:Y:S01]  /*112d0*/  F2FP.F16.F32.PACK_AB R156, RZ, R156 ;  /* 0x0000009cff9c723e */ /* 0x000fe200000000ff */
[-C--:B------:R-:W-:Y:S01]  /*112e0*/  FMUL R11, R11, R2.reuse ;  /* 0x000000020b0b7220 */ /* 0x080fe20000400000 */
[----:B------:R-:W-:Y:S01]  /*112f0*/  F2FP.F16.F32.PACK_AB R155, RZ, R155 ;  /* 0x0000009bff9b723e */ /* 0x000fe200000000ff */
[----:B------:R-:W-:Y:S01]  /*11300*/  FMUL R12, R12, R2 ;  /* 0x000000020c0c7220 */ /* 0x000fe20000400000 */
        /* <DEDUP_REMOVED lines=13> */
[----:B------:R-:W3:Y:S01]  /*113e0*/  LDL.LU R144, [R1+0x238] ;  /* 0x0002380001907983 */ /* 0x000ee20000300800 */
[----:B------:R-:W-:Y:S01]  /*113f0*/  F2FP.F16.F32.PACK_AB R15, RZ, R15 ;  /* 0x0000000fff0f723e */ /* 0x000fe200000000ff */
[----:B------:R-:W-:Y:S01]  /*11400*/  FMUL R237, R145, R2 ;  /* 0x0000000291ed7220 */ /* 0x000fe20000400000 */
[----:B------:R-:W-:Y:S01]  /*11410*/  F2FP.F16.F32.PACK_AB R14, RZ, R14 ;  /* 0x0000000eff0e723e */ /* 0x000fe200000000ff */
[----:B------:R-:W4:Y:S01]  /*11420*/  LDL.LU R145, [R1+0x234] ;  /* 0x0002340001917983 */ /* 0x000f220000300800 */
[----:B------:R-:W-:Y:S01]  /*11430*/  F2FP.F16.F32.PACK_AB R10, RZ, R10 ;  /* 0x0000000aff0a723e */ /* 0x000fe200000000ff */
[----:B------:R-:W-:Y:S01]  /*11440*/  FMUL R207, R207, R2 ;  /* 0x00000002cfcf7220 */ /* 0x000fe20000400000 */
[----:B------:R-:W-:Y:S01]  /*11450*/  F2FP.F16.F32.PACK_AB R12, RZ, R12 ;  /* 0x0000000cff0c723e */ /* 0x000fe200000000ff */
[----:B------:R-:W3:Y:S01]  /*11460*/  LDL.LU R9, [R1+0x1f8] ;  /* 0x0001f80001097983 */ /* 0x000ee20000300800 */
[----:B------:R-:W-:Y:S01]  /*11470*/  F2FP.F16.F32.PACK_AB R13, RZ, R13 ;  /* 0x0000000dff0d723e */ /* 0x000fe200000000ff */
[----:B------:R-:W-:Y:S01]  /*11480*/  FMUL R206, R206, R2 ;  /* 0x00000002cece7220 */ /* 0x000fe20000400000 */
[----:B------:R-:W-:Y:S01]  /*11490*/  F2FP.F16.F32.PACK_AB R200, RZ, R200 ;  /* 0x000000c8ffc8723e */ /* 0x000fe200000000ff */
[-C--:B------:R-:W-:Y:S01]  /*114a0*/  FMUL R204, R204, R2.reuse ;  /* 0x00000002cccc7220 */ /* 0x080fe20000400000 */
[----:B------:R-:W-:Y:S01]  /*114b0*/  F2FP.F16.F32.PACK_AB R201, RZ, R201 ;  /* 0x000000c9ffc9723e */ /* 0x000fe200000000ff */
[-C--:B------:R-:W-:Y:S01]  /*114c0*/  FMUL R205, R205, R2.reuse ;  /* 0x00000002cdcd7220 */ /* 0x080fe20000400000 */
[----:B------:R-:W-:Y:S01]  /*114d0*/  F2FP.F16.F32.PACK_AB R207, RZ, R207 ;  /* 0x000000cfffcf723e */ /* 0x000fe200000000ff */
[----:B------:R-:W-:Y:S01]  /*114e0*/  FMUL R211, R211, R2 ;  /* 0x00000002d3d37220 */ /* 0x000fe20000400000 */
        /* <DEDUP_REMOVED lines=54> */
[-C--:B------:R-:W-:Y:S01]  /*11850*/  FMUL R147, R147, R2.reuse ;  /* 0x0000000293937220 */ /* 0x080fe20000400000 */
[-C--:B------:R-:W-:Y:S01]  /*11860*/  FMUL R148, R148, R2.reuse ;  /* 0x0000000294947220 */ /* 0x080fe20000400000 */
[-C--:B--2---:R-:W-:Y:S01]  /*11870*/  FMUL R8, R8, R2.reuse ;  /* 0x0000000208087220 */ /* 0x084fe20000400000 */
[----:B------:R-:W-:Y:S01]  /*11880*/  FMUL R149, R149, R2 ;  /* 0x0000000295957220 */ /* 0x000fe20000400000 */
[----:B------:R-:W-:Y:S01]  /*11890*/  F2FP.F16.F32.PACK_AB R236, RZ, R236 ;  /* 0x000000ecffec723e */ /* 0x000fe200000000ff */
[-C--:B------:R-:W-:Y:S01]  /*118a0*/  FMUL R150, R150, R2.reuse ;  /* 0x0000000296967220 */ /* 0x080fe20000400000 */
[----:B------:R-:W-:Y:S01]  /*118b0*/  F2FP.F16.F32.PACK_AB R237, RZ, R237 ;  /* 0x000000edffed723e */ /* 0x000fe200000000ff */
[----:B------:R-:W-:Y:S01]  /*118c0*/  FMUL R151, R151, R2 ;  /* 0x0000000297977220 */ /* 0x000fe20000400000 */
[----:B------:R-:W-:Y:S01]  /*118d0*/  F2FP.F16.F32.PACK_AB R8, RZ, R8 ;  /* 0x00000008ff08723e */ /* 0x000fe200000000ff */
[-C--:B------:R-:W-:Y:S01]  /*118e0*/  FMUL R19, R19, R2.reuse ;  /* 0x0000000213137220 */ /* 0x080fe20000400000 */
[-C--:B------:R-:W-:Y:S01]  /*118f0*/  FMUL R18, R18, R2.reuse ;  /* 0x0000000212127220 */ /* 0x080fe20000400000 */
[-C--:B------:R-:W-:Y:S01]  /*11900*/  FMUL R17, R17, R2.reuse ;  /* 0x0000000211117220 */ /* 0x080fe20000400000 */
[-C--:B------:R-:W-:Y:S01]  /*11910*/  FMUL R16, R16, R2.reuse ;  /* 0x0000000210107220 */ /* 0x080fe20000400000 */
[----:B------:R0:W-:Y:S01]  /*11920*/  @P2 STG.E.U16 desc[UR36][R4.64+0x52], R8 ;  /* 0x0000520804002986 */ /* 0x0001e2000c101524 */
[----:B------:R-:W-:Y:S01]  /*11930*/  ISETP.GT.AND P2, PT, R3, 0x30, PT ;  /* 0x000000300300780c */ /* 0x000fe20003f44270 */
[-C--:B------:R-:W-:Y:S01]  /*11940*/  FMUL R158, R158, R2.reuse ;  /* 0x000000029e9e7220 */ /* 0x080fe20000400000 */
[-C--:B------:R-:W-:Y:S01]  /*11950*/  FMUL R159, R159, R2.reuse ;  /* 0x000000029f9f7220 */ /* 0x080fe20000400000 */
[----:B------:R-:W-:Y:S01]  /*11960*/  FMUL R160, R160, R2 ;  /* 0x00000002a0a07220 */ /* 0x000fe20000400000 */
[C---:B------:R-:W-:Y:S01]  /*11970*/  ISETP.GT.AND P5, PT, R0.reuse, RZ, P2 ;  /* 0x000000ff0000720c */ /* 0x040fe200017a4270 */
[----:B------:R-:W-:Y:S01]  /*11980*/  @P1 STG.E.U16 desc[UR36][R6.64+0x50], R157 ;  /* 0x0000509d06001986 */ /* 0x000fe2000c101524 */
[----:B------:R-:W-:-:S02]  /*11990*/  ISETP.GT.AND P1, PT, R0, 0x8, P2 ;  /* 0x000000080000780c */ /* 0x000fc40001724270 */
[C---:B------:R-:W-:Y:S01]  /*119a0*/  ISETP.GT.AND P2, PT, R3.reuse, 0x38, PT ;  /* 0x000000380300780c */ /* 0x040fe20003f44270 */
[----:B------:R-:W-:Y:S01]  /*119b0*/  @P3 STG.E.U16 desc[UR36][R6.64+0x52], R156 ;  /* 0x0000529c06003986 */ /* 0x000fe2000c101524 */
[----:B------:R-:W-:Y:S02]  /*119c0*/  ISETP.GT.AND P3, PT, R0, 0x8, P0 ;  /* 0x000000080000780c */ /* 0x000fe40000764270 */
[----:B------:R-:W-:Y:S01]  /*119d0*/  ISETP.GT.AND P0, PT, R3, 0x39, PT ;  /* 0x000000390300780c */ /* 0x000fe20003f04270 */
[-C--:B------:R-:W-:Y:S01]  /*119e0*/  FMUL R161, R161, R2.reuse ;  /* 0x00000002a1a17220 */ /* 0x080fe20000400000 */
[-C--:B------:R-:W-:Y:S01]  /*119f0*/  FMUL R162, R162, R2.reuse ;  /* 0x00000002a2a27220 */ /* 0x080fe20000400000 */
[-C--:B------:R-:W-:Y:S01]  /*11a00*/  FMUL R163, R163, R2.reuse ;  /* 0x00000002a3a37220 */ /* 0x080fe20000400000 */
[----:B------:R-:W-:Y:S01]  /*11a10*/  FMUL R164, R164, R2 ;  /* 0x00000002a4a47220 */ /* 0x000fe20000400000 */
[----:B------:R-:W-:Y:S01]  /*11a20*/  @P5 STG.E.U16 desc[UR36][R4.64+0x60], R155 ;  /* 0x0000609b04005986 */ /* 0x000fe2000c101524 */
[----:B------:R-:W-:-:S03]  /*11a30*/  ISETP.GT.AND P5, PT, R0, RZ, P2 ;  /* 0x000000ff0000720c */ /* 0x000fc600017a4270 */
[----:B------:R-:W-:Y:S01]  /*11a40*/  @P4 STG.E.U16 desc[UR36][R4.64+0x62], R154 ;  /* 0x0000629a04004986 */ /* 0x000fe2000c101524 */
[----:B------:R-:W-:-:S03]  /*11a50*/  ISETP.GT.AND P4, PT, R0, RZ, P0 ;  /* 0x000000ff0000720c */ /* 0x000fc60000784270 */
[----:B------:R-:W-:Y:S01]  /*11a60*/  @P1 STG.E.U16 desc[UR36][R6.64+0x60], R153 ;  /* 0x0000609906001986 */ /* 0x000fe2000c101524 */
[C---:B------:R-:W-:Y:S02]  /*11a70*/  ISETP.GT.AND P1, PT, R0.reuse, 0x8, P2 ;  /* 0x000000080000780c */ /* 0x040fe40001724270 */
[C---:B------:R-:W-:Y:S01]  /*11a80*/  ISETP.GT.AND P2, PT, R3.reuse, 0x40, PT ;  /* 0x000000400300780c */ /* 0x040fe20003f44270 */
[----:B------:R-:W-:Y:S01]  /*11a90*/  @P3 STG.E.U16 desc[UR36][R6.64+0x62], R152 ;  /* 0x0000629806003986 */ /* 0x000fe2000c101524 */
[C---:B------:R-:W-:Y:S02]  /*11aa0*/  ISETP.GT.AND P3, PT, R0.reuse, 0x8, P0 ;  /* 0x000000080000780c */ /* 0x040fe40000764270 */
[----:B------:R-:W-:Y:S01]  /*11ab0*/  ISETP.GT.AND P0, PT, R3, 0x41, PT ;  /* 0x000000410300780c */ /* 0x000fe20003f04270 */
        /* <DEDUP_REMOVED lines=13> */
[C---:B------:R-:W-:Y:S02]  /*11b90*/  ISETP.GT.AND P4, PT, R0.reuse, RZ, P0 ;  /* 0x000000ff0000720c */ /* 0x040fe40000784270 */
[----:B0-----:R-:W-:Y:S01]  /*11ba0*/  F2FP.F16.F32.PACK_AB R8, RZ, R11 ;  /* 0x0000000bff08723e */ /* 0x001fe200000000ff */
[----:B------:R0:W-:Y:S01]  /*11bb0*/  @P1 STG.E.U16 desc[UR36][R6.64+0x80], R10 ;  /* 0x0000800a06001986 */ /* 0x0001e2000c101524 */
[C---:B------:R-:W-:Y:S02]  /*11bc0*/  ISETP.GT.AND P1, PT, R0.reuse, 0x8, P2 ;  /* 0x000000080000780c */ /* 0x040fe40001724270 */
[C---:B------:R-:W-:Y:S01]  /*11bd0*/  ISETP.GT.AND P2, PT, R3.reuse, 0x50, PT ;  /* 0x000000500300780c */ /* 0x040fe20003f44270 */
[----:B------:R1:W-:Y:S01]  /*11be0*/  @P3 STG.E.U16 desc[UR36][R6.64+0x82], R8 ;  /* 0x0000820806003986 */ /* 0x0003e2000c101524 */
[C---:B------:R-:W-:Y:S02]  /*11bf0*/  ISETP.GT.AND P3, PT, R0.reuse, 0x8, P0 ;  /* 0x000000080000780c */ /* 0x040fe40000764270 */
[----:B------:R-:W-:Y:S01]  /*11c00*/  ISETP.GT.AND P0, PT, R3, 0x51, PT ;  /* 0x000000510300780c */ /* 0x000fe20003f04270 */
[----:B------:R-:W-:Y:S01]  /*11c10*/  @P5 STG.E.U16 desc[UR36][R4.64+0x90], R12 ;  /* 0x0000900c04005986 */ /* 0x000fe2000c101524 */
[----:B------:R-:W-:-:S03]  /*11c20*/  ISETP.GT.AND P5, PT, R0, RZ, P2 ;  /* 0x000000ff0000720c */ /* 0x000fc600017a4270 */
[----:B------:R-:W-:Y:S01]  /*11c30*/  @P4 STG.E.U16 desc[UR36][R4.64+0x92], R13 ;  /* 0x0000920d04004986 */ /* 0x000fe2000c101524 */
[----:B------:R-:W-:Y:S02]  /*11c40*/  ISETP.GT.AND P4, PT, R0, RZ, P0 ;  /* 0x000000ff0000720c */ /* 0x000fe40000784270 */
[----:B0-----:R-:W-:Y:S01]  /*11c50*/  F2FP.F16.F32.PACK_AB R10, RZ, R203 ;  /* 0x000000cbff0a723e */ /* 0x001fe200000000ff */
[----:B------:R-:W-:Y:S01]  /*11c60*/  FMUL R165, R165, R2 ;  /* 0x00000002a5a57220 */ /* 0x000fe20000400000 */
[----:B-1----:R-:W-:Y:S01]  /*11c70*/  F2FP.F16.F32.PACK_AB R8, RZ, R202 ;  /* 0x000000caff08723e */ /* 0x002fe200000000ff */
[-C--:B------:R-:W-:Y:S01]  /*11c80*/  FMUL R166, R166, R2.reuse ;  /* 0x00000002a6a67220 */ /* 0x080fe20000400000 */
[----:B------:R-:W-:Y:S01]  /*11c90*/  FMUL R167, R167, R2 ;  /* 0x00000002a7a77220 */ /* 0x000fe20000400000 */
[----:B------:R-:W-:Y:S01]  /*11ca0*/  @P1 STG.E.U16 desc[UR36][R6.64+0x90], R10 ;  /* 0x0000900a06001986 */ /* 0x000fe2000c101524 */
[C---:B------:R-:W-:Y:S02]  /*11cb0*/  ISETP.GT.AND P1, PT, R0.reuse, 0x8, P2 ;  /* 0x000000080000780c */ /* 0x040fe40001724270 */
[----:B------:R-:W-:Y:S01]  /*11cc0*/  ISETP.GT.AND P2, PT, R3, 0x58, PT ;  /* 0x000000580300780c */ /* 0x000fe20003f44270 */
[----:B------:R0:W-:Y:S01]  /*11cd0*/  @P3 STG.E.U16 desc[UR36][R6.64+0x92], R8 ;  /* 0x0000920806003986 */ /* 0x0001e2000c101524 */
[----:B------:R-:W-:-:S02]  /*11ce0*/  ISETP.GT.AND P3, PT, R0, 0x8, P0 ;  /* 0x000000080000780c */ /* 0x000fc40000764270 */
        /* <DEDUP_REMOVED lines=74> */
[----:B------:R-:W-:Y:S02]  /*12190*/  ISETP.GT.AND P4, PT, R0, RZ, P0 ;  /* 0x000000ff0000720c */ /* 0x000fe40000784270 */
[----:B------:R-:W-:Y:S01]  /*121a0*/  F2FP.F16.F32.PACK_AB R235, RZ, R235 ;  /* 0x000000ebffeb723e */ /* 0x000fe200000000ff */
[----:B------:R-:W-:Y:S01]  /*121b0*/  FMUL R168, R168, R2 ;  /* 0x00000002a8a87220 */ /* 0x000fe20000400000 */
[----:B------:R-:W-:Y:S01]  /*121c0*/  F2FP.F16.F32.PACK_AB R234, RZ, R234 ;  /* 0x000000eaffea723e */ /* 0x000fe200000000ff */
[----:B------:R-:W-:Y:S01]  /*121d0*/  FMUL R169, R169, R2 ;  /* 0x00000002a9a97220 */ /* 0x000fe20000400000 */
[----:B------:R-:W-:Y:S01]  /*121e0*/  F2FP.F16.F32.PACK_AB R232, RZ, R232 ;  /* 0x000000e8ffe8723e */ /* 0x000fe200000000ff */
[----:B------:R-:W-:Y:S01]  /*121f0*/  @P1 STG.E.U16 desc[UR36][R6.64+0x110], R235 ;  /* 0x000110eb06001986 */ /* 0x000fe2000c101524 */
[----:B------:R-:W-:Y:S02]  /*12200*/  F2FP.F16.F32.PACK_AB R233, RZ, R233 ;  /* 0x000000e9ffe9723e */ /* 0x000fe400000000ff */
[----:B------:R-:W-:Y:S01]  /*12210*/  ISETP.GT.AND P1, PT, R0, 0x8, P2 ;  /* 0x000000080000780c */ /* 0x000fe20001724270 */
[----:B------:R-:W-:Y:S01]  /*12220*/  @P3 STG.E.U16 desc[UR36][R6.64+0x112], R234 ;  /* 0x000112ea06003986 */ /* 0x000fe2000c101524 */
[----:B------:R-:W-:-:S02]  /*12230*/  ISETP.GT.AND P2, PT, R3, 0x98, PT ;  /* 0x000000980300780c */ /* 0x000fc40003f44270 */
[----:B------:R-:W-:Y:S01]  /*12240*/  ISETP.GT.AND P3, PT, R0, 0x8, P0 ;  /* 0x000000080000780c */ /* 0x000fe20000764270 */
[----:B------:R-:W-:Y:S01]  /*12250*/  FMUL R170, R170, R2 ;  /* 0x00000002aaaa7220 */ /* 0x000fe20000400000 */
[----:B------:R-:W-:Y:S01]  /*12260*/  ISETP.GT.AND P0, PT, R3, 0x99, PT ;  /* 0x000000990300780c */ /* 0x000fe20003f04270 */
[----:B------:R-:W-:Y:S01]  /*12270*/  @P5 STG.E.U16 desc[UR36][R4.64+0x120], R232 ;  /* 0x000120e804005986 */ /* 0x000fe2000c101524 */
[----:B------:R-:W-:-:S03]  /*12280*/  ISETP.GT.AND P5, PT, R0, RZ, P2 ;  /* 0x000000ff0000720c */ /* 0x000fc600017a4270 */
[----:B------:R-:W-:Y:S01]  /*12290*/  @P4 STG.E.U16 desc[UR36][R4.64+0x122], R233 ;  /* 0x000122e904004986 */ /* 0x000fe2000c101524 */
[----:B------:R-:W-:Y:S02]  /*122a0*/  ISETP.GT.AND P4, PT, R0, RZ, P0 ;  /* 0x000000ff0000720c */ /* 0x000fe40000784270 */
[----:B0-----:R-:W-:Y:S01]  /*122b0*/  F2FP.F16.F32.PACK_AB R8, RZ, R147 ;  /* 0x00000093ff08723e */ /* 0x001fe200000000ff */
[----:B------:R-:W-:Y:S01]  /*122c0*/  FMUL R171, R171, R2 ;  /* 0x00000002abab7220 */ /* 0x000fe20000400000 */
[----:B------:R-:W-:Y:S01]  /*122d0*/  F2FP.F16.F32.PACK_AB R10, RZ, R148 ;  /* 0x00000094ff0a723e */ /* 0x000fe200000000ff */
[-C--:B------:R-:W-:Y:S01]  /*122e0*/  FMUL R172, R172, R2.reuse ;  /* 0x00000002acac7220 */ /* 0x080fe20000400000 */
[----:B------:R-:W-:Y:S01]  /*122f0*/  FMUL R173, R173, R2 ;  /* 0x00000002adad7220 */ /* 0x000fe20000400000 */
[----:B------:R0:W-:Y:S01]  /*12300*/  @P1 STG.E.U16 desc[UR36][R6.64+0x120], R8 ;  /* 0x0001200806001986 */ /* 0x0001e2000c101524 */
[C---:B------:R-:W-:Y:S02]  /*12310*/  ISETP.GT.AND P1, PT, R0.reuse, 0x8, P2 ;  /* 0x000000080000780c */ /* 0x040fe40001724270 */
[----:B------:R-:W-:Y:S01]  /*12320*/  ISETP.GT.AND P2, PT, R3, 0xa0, PT ;  /* 0x000000a00300780c */ /* 0x000fe20003f44270 */
[----:B------:R1:W-:Y:S01]  /*12330*/  @P3 STG.E.U16 desc[UR36][R6.64+0x122], R10 ;  /* 0x0001220a06003986 */ /* 0x0003e2000c101524 */
[----:B------:R-:W-:-:S02]  /*12340*/  ISETP.GT.AND P3, PT, R0, 0x8, P0 ;  /* 0x000000080000780c */ /* 0x000fc40000764270 */
[----:B------:R-:W-:Y:S01]  /*12350*/  ISETP.GT.AND P0, PT, R3, 0xa1, PT ;  /* 0x000000a10300780c */ /* 0x000fe20003f04270 */
[----:B------:R-:W-:Y:S01]  /*12360*/  @P5 STG.E.U16 desc[UR36][R4.64+0x130], R236 ;  /* 0x000130ec04005986 */ /* 0x000fe2000c101524 */
[C---:B------:R-:W-:Y:S02]  /*12370*/  ISETP.GT.AND P5, PT, R0.reuse, RZ, P2 ;  /* 0x000000ff0000720c */ /* 0x040fe400017a4270 */
[----:B0-----:R-:W-:Y:S01]  /*12380*/  F2FP.F16.F32.PACK_AB R8, RZ, R149 ;  /* 0x00000095ff08723e */ /* 0x001fe200000000ff */
[----:B------:R-:W-:Y:S01]  /*12390*/  @P4 STG.E.U16 desc[UR36][R4.64+0x132], R237 ;  /* 0x000132ed04004986 */ /* 0x000fe2000c101524 */
[----:B------:R-:W-:Y:S02]  /*123a0*/  ISETP.GT.AND P4, PT, R0, RZ, P0 ;  /* 0x000000ff0000720c */ /* 0x000fe40000784270 */
[----:B-1----:R-:W-:Y:S01]  /*123b0*/  F2FP.F16.F32.PACK_AB R10, RZ, R150 ;  /* 0x00000096ff0a723e */ /* 0x002fe200000000ff */
[-C--:B------:R-:W-:Y:S01]  /*123c0*/  FMUL R174, R174, R2.reuse ;  /* 0x00000002aeae7220 */ /* 0x080fe20000400000 */
[----:B------:R-:W-:Y:S01]  /*123d0*/  PRMT R11, R8, 0x7610, R11 ;  /* 0x00007610080b7816 */ /* 0x000fe2000000000b */
[-C--:B------:R-:W-:Y:S01]  /*123e0*/  FMUL R175, R175, R2.reuse ;  /* 0x00000002afaf7220 */ /* 0x080fe20000400000 */
[----:B------:R-:W-:Y:S01]  /*123f0*/  F2FP.F16.F32.PACK_AB R8, RZ, R151 ;  /* 0x00000097ff08723e */ /* 0x000fe200000000ff */
[-C--:B------:R-:W-:Y:S01]  /*12400*/  FMUL R176, R176, R2.reuse ;  /* 0x00000002b0b07220 */ /* 0x080fe20000400000 */
[----:B------:R-:W-:Y:S01]  /*12410*/  PRMT R12, R10, 0x7610, R12 ;  /* 0x000076100a0c7816 */ /* 0x000fe2000000000c */
[----:B------:R-:W-:Y:S01]  /*12420*/  FMUL R177, R177, R2 ;  /* 0x00000002b1b17220 */ /* 0x000fe20000400000 */
[----:B------:R-:W-:Y:S01]  /*12430*/  F2FP.F16.F32.PACK_AB R10, RZ, R19 ;  /* 0x00000013ff0a723e */ /* 0x000fe200000000ff */
[----:B------:R0:W-:Y:S01]  /*12440*/  @P1 STG.E.U16 desc[UR36][R6.64+0x130], R11 ;  /* 0x0001300b06001986 */ /* 0x0001e2000c101524 */
[----:B------:R-:W-:-:S02]  /*12450*/  PRMT R13, R8, 0x7610, R13 ;  /* 0x00007610080d7816 */ /* 0x000fc4000000000d */
[----:B------:R-:W-:Y:S01]  /*12460*/  PRMT R14, R10, 0x7610, R14 ;  /* 0x000076100a0e7816 */ /* 0x000fe2000000000e */
[----:B------:R-:W-:Y:S01]  /*12470*/  @P3 STG.E.U16 desc[UR36][R6.64+0x132], R12 ;  /* 0x0001320c06003986 */ /* 0x000fe2000c101524 */
[----:B------:R-:W-:Y:S02]  /*12480*/  ISETP.GT.AND P1, PT, R0, 0x8, P2 ;  /* 0x000000080000780c */ /* 0x000fe40001724270 */
[----:B------:R-:W-:Y:S01]  /*12490*/  ISETP.GT.AND P2, PT, R3, 0xa8, PT ;  /* 0x000000a80300780c */ /* 0x000fe20003f44270 */
[-C--:B------:R-:W-:Y:S01]  /*124a0*/  FMUL R178, R178, R2.reuse ;  /* 0x00000002b2b27220 */ /* 0x080fe20000400000 */
[----:B------:R-:W-:Y:S01]  /*124b0*/  ISETP.GT.AND P3, PT, R0, 0x8, P0 ;  /* 0x000000080000780c */ /* 0x000fe20000764270 */
[----:B------:R-:W-:Y:S01]  /*124c0*/  FMUL R179, R179, R2 ;  /* 0x00000002b3b37220 */ /* 0x000fe20000400000 */
[----:B------:R-:W-:Y:S01]  /*124d0*/  ISETP.GT.AND P0, PT, R3, 0xa9, PT ;  /* 0x000000a90300780c */ /* 0x000fe20003f04270 */
[----:B------:R-:W-:Y:S01]  /*124e0*/  @P5 STG.E.U16 desc[UR36][R4.64+0x140], R13 ;  /* 0x0001400d04005986 */ /* 0x000fe2000c101524 */
[----:B------:R-:W-:-:S02]  /*124f0*/  F2FP.F16.F32.PACK_AB R8, RZ, R18 ;  /* 0x00000012ff08723e */ /* 0x000fc400000000ff */
[C---:B------:R-:W-:Y:S01]  /*12500*/  ISETP.GT.AND P5, PT, R0.reuse, RZ, P2 ;  /* 0x000000ff0000720c */ /* 0x040fe200017a4270 */
[----:B------:R-:W-:Y:S01]  /*12510*/  @P4 STG.E.U16 desc[UR36][R4.64+0x142], R14 ;  /* 0x0001420e04004986 */ /* 0x000fe2000c101524 */
[----:B------:R-:W-:Y:S02]  /*12520*/  ISETP.GT.AND P4, PT, R0, RZ, P0 ;  /* 0x000000ff0000720c */ /* 0x000fe40000784270 */
[----:B0-----:R-:W-:Y:S01]  /*12530*/  PRMT R11, R8, 0x7610, R11 ;  /* 0x00007610080b7816 */ /* 0x001fe2000000000b */
[-C--:B------:R-:W-:Y:S01]  /*12540*/  FMUL R180, R180, R2.reuse ;  /* 0x00000002b4b47220 */ /* 0x080fe20000400000 */
[----:B------:R-:W-:Y:S01]  /*12550*/  F2FP.F16.F32.PACK_AB R10, RZ, R17 ;  /* 0x00000011ff0a723e */ /* 0x000fe200000000ff */
[----:B------:R-:W-:Y:S01]  /*12560*/  FMUL R181, R181, R2 ;  /* 0x00000002b5b57220 */ /* 0x000fe20000400000 */
[----:B------:R-:W-:Y:S01]  /*12570*/  F2FP.F16.F32.PACK_AB R8, RZ, R16 ;  /* 0x00000010ff08723e */ /* 0x000fe200000000ff */
[----:B------:R-:W-:Y:S01]  /*12580*/  @P1 STG.E.U16 desc[UR36][R6.64+0x140], R11 ;  /* 0x0001400b06001986 */ /* 0x000fe2000c101524 */
[----:B------:R-:W-:-:S02]  /*12590*/  F2FP.F16.F32.PACK_AB R158, RZ, R158 ;  /* 0x0000009eff9e723e */ /* 0x000fc400000000ff */
[C---:B------:R-:W-:Y:S01]  /*125a0*/  ISETP.GT.AND P1, PT, R0.reuse, 0x8, P2 ;  /* 0x000000080000780c */ /* 0x040fe20001724270 */
[----:B------:R-:W-:Y:S01]  /*125b0*/  @P3 STG.E.U16 desc[UR36][R6.64+0x142], R10 ;  /* 0x0001420a06003986 */ /* 0x000fe2000c101524 */
[C---:B------:R-:W-:Y:S02]  /*125c0*/  ISETP.GT.AND P2, PT, R3.reuse, 0xb0, PT ;  /* 0x000000b00300780c */ /* 0x040fe40003f44270 */
[----:B------:R-:W-:Y:S01]  /*125d0*/  ISETP.GT.AND P3, PT, R0, 0x8, P0 ;  /* 0x000000080000780c */ /* 0x000fe20000764270 */
[----:B------:R-:W-:Y:S01]  /*125e0*/  FMUL R182, R182, R2 ;  /* 0x00000002b6b67220 */ /* 0x000fe20000400000 */
        /* <DEDUP_REMOVED lines=15> */
[C---:B------:R-:W-:Y:S01]  /*126e0*/  ISETP.GT.AND P3, PT, R0.reuse, 0x8, P0 ;  /* 0x000000080000780c */ /* 0x040fe20000764270 */
        /* <DEDUP_REMOVED lines=136> */
[----:B------:R-:W-:Y:S01]  /*12f70*/  @P5 STG.E.U16 desc[UR36][R4.64+0x1e0], R193 ;  /* 0x0001e0c104005986 */ /* 0x000fe2000c101524 */
[----:B------:R-:W-:-:S03]  /*12f80*/  ISETP.GT.AND P1, PT, R3, 0xf9, PT ;  /* 0x000000f90300780c */ /* 0x000fc60003f24270 */
[----:B------:R-:W-:Y:S01]  /*12f90*/  @P4 STG.E.U16 desc[UR36][R4.64+0x1e2], R194 ;  /* 0x0001e2c204004986 */ /* 0x000fe2000c101524 */
[C---:B------:R-:W-:Y:S02]  /*12fa0*/  ISETP.GT.AND P4, PT, R0.reuse, RZ, P3 ;  /* 0x000000ff0000720c */ /* 0x040fe40001f84270 */
[----:B------:R-:W-:Y:S01]  /*12fb0*/  F2FP.F16.F32.PACK_AB R195, RZ, R195 ;  /* 0x000000c3ffc3723e */ /* 0x000fe200000000ff */
[-C--:B------:R-:W-:Y:S01]  /*12fc0*/  FMUL R33, R33, R2.reuse ;  /* 0x0000000221217220 */ /* 0x080fe20000400000 */
[----:B------:R-:W-:Y:S01]  /*12fd0*/  ISETP.GT.AND P5, PT, R0, RZ, P1 ;  /* 0x000000ff0000720c */ /* 0x000fe20000fa4270 */
[----:B------:R-:W-:Y:S01]  /*12fe0*/  FMUL R34, R34, R2 ;  /* 0x0000000222227220 */ /* 0x000fe20000400000 */
[----:B------:R-:W-:Y:S01]  /*12ff0*/  F2FP.F16.F32.PACK_AB R196, RZ, R196 ;  /* 0x000000c4ffc4723e */ /* 0x000fe200000000ff */
[----:B------:R-:W-:Y:S01]  /*13000*/  @P2 STG.E.U16 desc[UR36][R6.64+0x1e0], R195 ;  /* 0x0001e0c306002986 */ /* 0x000fe2000c101524 */
[----:B------:R-:W-:Y:S02]  /*13010*/  F2FP.F16.F32.PACK_AB R197, RZ, R197 ;  /* 0x000000c5ffc5723e */ /* 0x000fe400000000ff */
[----:B------:R-:W-:Y:S01]  /*13020*/  ISETP.GT.AND P3, PT, R0, 0x8, P3 ;  /* 0x000000080000780c */ /* 0x000fe20001f64270 */
[-C--:B------:R-:W-:Y:S01]  /*13030*/  FMUL R35, R35, R2.reuse ;  /* 0x0000000223237220 */ /* 0x080fe20000400000 */
[----:B------:R-:W-:Y:S01]  /*13040*/  ISETP.GT.AND P2, PT, R3, 0x100, PT ;  /* 0x000001000300780c */ /* 0x000fe20003f44270 */
[-C--:B------:R-:W-:Y:S01]  /*13050*/  FMUL R36, R36, R2.reuse ;  /* 0x0000000224247220 */ /* 0x080fe20000400000 */
[----:B------:R-:W-:Y:S01]  /*13060*/  ISETP.GT.AND P1, PT, R0, 0x8, P1 ;  /* 0x000000080000780c */ /* 0x000fe20000f24270 */
[----:B---3--:R-:W-:Y:S01]  /*13070*/  FMUL R9, R9, R2 ;  /* 0x0000000209097220 */ /* 0x008fe20000400000 */
[----:B------:R-:W-:Y:S01]  /*13080*/  F2FP.F16.F32.PACK_AB R198, RZ, R198 ;  /* 0x000000c6ffc6723e */ /* 0x000fe200000000ff */
[----:B------:R-:W-:Y:S01]  /*13090*/  @P0 STG.E.U16 desc[UR36][R6.64+0x1e2], R196 ;  /* 0x0001e2c406000986 */ /* 0x000fe2000c101524 */
[----:B------:R-:W-:-:S03]  /*130a0*/  ISETP.GT.AND P0, PT, R3, 0x101, PT ;  /* 0x000001010300780c */ /* 0x000fc60003f04270 */
[----:B------:R-:W-:Y:S01]  /*130b0*/  @P4 STG.E.U16 desc[UR36][R4.64+0x1f0], R197 ;  /* 0x0001f0c504004986 */ /* 0x000fe2000c101524 */
[C---:B------:R-:W-:Y:S02]  /*130c0*/  ISETP.GT.AND P4, PT, R0.reuse, RZ, P2 ;  /* 0x000000ff0000720c */ /* 0x040fe40001784270 */
[----:B------:R-:W-:Y:S01]  /*130d0*/  F2FP.F16.F32.PACK_AB R9, RZ, R9 ;  /* 0x00000009ff09723e */ /* 0x000fe200000000ff */
[----:B------:R-:W-:Y:S01]  /*130e0*/  @P5 STG.E.U16 desc[UR36][R4.64+0x1f2], R198 ;  /* 0x0001f2c604005986 */ /* 0x000fe2000c101524 */
[----:B------:R-:W-:Y:S02]  /*130f0*/  F2FP.F16.F32.PACK_AB R199, RZ, R199 ;  /* 0x000000c7ffc7723e */ /* 0x000fe400000000ff */
[C---:B------:R-:W-:Y:S01]  /*13100*/  ISETP.GT.AND P5, PT, R0.reuse, RZ, P0 ;  /* 0x000000ff0000720c */ /* 0x040fe200007a4270 */
[----:B------:R-:W-:Y:S01]  /*13110*/  @P3 STG.E.U16 desc[UR36][R6.64+0x1f0], R9 ;  /* 0x0001f00906003986 */ /* 0x000fe2000c101524 */
[----:B------:R-:W-:Y:S02]  /*13120*/  F2FP.F16.F32.PACK_AB R24, RZ, R24 ;  /* 0x00000018ff18723e */ /* 0x000fe400000000ff */
[----:B------:R-:W-:Y:S01]  /*13130*/  ISETP.GT.AND P2, PT, R0, 0x8, P2 ;  /* 0x000000080000780c */ /* 0x000fe20001744270 */
[----:B------:R-:W-:Y:S01]  /*13140*/  @P1 STG.E.U16 desc[UR36][R6.64+0x1f2], R199 ;  /* 0x0001f2c706001986 */ /* 0x000fe2000c101524 */
[----:B------:R-:W-:-:S02]  /*13150*/  ISETP.GT.AND P1, PT, R3, 0x108, PT ;  /* 0x000001080300780c */ /* 0x000fc40003f24270 */
[----:B------:R-:W-:Y:S01]  /*13160*/  F2FP.F16.F32.PACK_AB R25, RZ, R25 ;  /* 0x00000019ff19723e */ /* 0x000fe200000000ff */
[----:B------:R-:W-:Y:S01]  /*13170*/  @P4 STG.E.U16 desc[UR36][R4.64+0x200], R24 ;  /* 0x0002001804004986 */ /* 0x000fe2000c101524 */
[C---:B------:R-:W-:Y:S02]  /*13180*/  ISETP.GT.AND P3, PT, R0.reuse, 0x8, P0 ;  /* 0x000000080000780c */ /* 0x040fe40000764270 */
[----:B------:R-:W-:Y:S01]  /*13190*/  ISETP.GT.AND P0, PT, R3, 0x109, PT ;  /* 0x000001090300780c */ /* 0x000fe20003f04270 */
[----:B------:R-:W-:Y:S01]  /*131a0*/  FMUL R37, R37, R2 ;  /* 0x0000000225257220 */ /* 0x000fe20000400000 */
[C---:B------:R-:W-:Y:S01]  /*131b0*/  ISETP.GT.AND P4, PT, R0.reuse, RZ, P1 ;  /* 0x000000ff0000720c */ /* 0x040fe20000f84270 */
[----:B------:R-:W-:Y:S01]  /*131c0*/  @P5 STG.E.U16 desc[UR36][R4.64+0x202], R25 ;  /* 0x0002021904005986 */ /* 0x000fe2000c101524 */
[----:B------:R-:W-:Y:S02]  /*131d0*/  F2FP.F16.F32.PACK_AB R26, RZ, R26 ;  /* 0x0000001aff1a723e */ /* 0x000fe400000000ff */
[----:B------:R-:W-:Y:S01]  /*131e0*/  ISETP.GT.AND P5, PT, R0, RZ, P0 ;  /* 0x000000ff0000720c */ /* 0x000fe200007a4270 */
[----:B------:R-:W-:Y:S01]  /*131f0*/  FMUL R38, R38, R2 ;  /* 0x0000000226267220 */ /* 0x000fe20000400000 */
[----:B------:R-:W-:Y:S01]  /*13200*/  F2FP.F16.F32.PACK_AB R27, RZ, R27 ;  /* 0x0000001bff1b723e */ /* 0x000fe200000000ff */
[----:B------:R-:W-:Y:S01]  /*13210*/  @P2 STG.E.U16 desc[UR36][R6.64+0x200], R26 ;  /* 0x0002001a06002986 */ /* 0x000fe2000c101524 */
[----:B------:R-:W-:-:S02]  /*13220*/  F2FP.F16.F32.PACK_AB R28, RZ, R28 ;  /* 0x0000001cff1c723e */ /* 0x000fc400000000ff */
[C---:B------:R-:W-:Y:S01]  /*13230*/  ISETP.GT.AND P2, PT, R0.reuse, 0x8, P1 ;  /* 0x000000080000780c */ /* 0x040fe20000f44270 */
[----:B------:R-:W-:Y:S01]  /*13240*/  FMUL R39, R39, R2 ;  /* 0x0000000227277220 */ /* 0x000fe20000400000 */
[C---:B------:R-:W-:Y:S01]  /*13250*/  ISETP.GT.AND P1, PT, R3.reuse, 0x110, PT ;  /* 0x000001100300780c */ /* 0x040fe20003f24270 */
[----:B------:R-:W-:Y:S01]  /*13260*/  @P3 STG.E.U16 desc[UR36][R6.64+0x202], R27 ;  /* 0x0002021b06003986 */ /* 0x000fe2000c101524 */
[----:B------:R-:W-:Y:S02]  /*13270*/  F2FP.F16.F32.PACK_AB R29, RZ, R29 ;  /* 0x0000001dff1d723e */ /* 0x000fe400000000ff */
[C---:B------:R-:W-:Y:S01]  /*13280*/  ISETP.GT.AND P3, PT, R0.reuse, 0x8, P0 ;  /* 0x000000080000780c */ /* 0x040fe20000764270 */
[----:B------:R-:W-:Y:S01]  /*13290*/  @P4 STG.E.U16 desc[UR36][R4.64+0x210], R28 ;  /* 0x0002101c04004986 */ /* 0x000fe2000c101524 */
[----:B------:R-:W-:Y:S02]  /*132a0*/  ISETP.GT.AND P0, PT, R3, 0x111, PT ;  /* 0x000001110300780c */ /* 0x000fe40003f04270 */
[----:B------:R-:W-:Y:S01]  /*132b0*/  ISETP.GT.AND P4, PT, R0, RZ, P1 ;  /* 0x000000ff0000720c */ /* 0x000fe20000f84270 */
[----:B------:R-:W-:Y:S01]  /*132c0*/  @P5 STG.E.U16 desc[UR36][R4.64+0x212], R29 ;  /* 0x0002121d04005986 */ /* 0x000fe2000c101524 */
[----:B------:R-:W-:-:S02]  /*132d0*/  F2FP.F16.F32.PACK_AB R30, RZ, R30 ;  /* 0x0000001eff1e723e */ /* 0x000fc400000000ff */
[----:B------:R-:W-:Y:S01]  /*132e0*/  ISETP.GT.AND P5, PT, R0, RZ, P0 ;  /* 0x000000ff0000720c */ /* 0x000fe200007a4270 */
[----:B------:R-:W-:Y:S01]  /*132f0*/  FMUL R40, R40, R2 ;  /* 0x0000000228287220 */ /* 0x000fe20000400000 */
[----:B------:R-:W-:Y:S01]  /*13300*/  F2FP.F16.F32.PACK_AB R31, RZ, R31 ;  /* 0x0000001fff1f723e */ /* 0x000fe200000000ff */
[----:B------:R-:W-:Y:S01]  /*13310*/  @P2 STG.E.U16 desc[UR36][R6.64+0x210], R30 ;  /* 0x0002101e06002986 */ /* 0x000fe2000c101524 */
[----:B------:R-:W-:Y:S02]  /*13320*/  F2FP.F16.F32.PACK_AB R32, RZ, R32 ;  /* 0x00000020ff20723e */ /* 0x000fe400000000ff */
[----:B------:R-:W-:Y:S01]  /*13330*/  ISETP.GT.AND P2, PT, R0, 0x8, P1 ;  /* 0x000000080000780c */ /* 0x000fe20000f44270 */
[----:B------:R-:W-:Y:S01]  /*13340*/  FMUL R41, R41, R2 ;  /* 0x0000000229297220 */ /* 0x000fe20000400000 */
[----:B------:R-:W-:Y:S01]  /*13350*/  ISETP.GT.AND P1, PT, R3, 0x118, PT ;  /* 0x000001180300780c */ /* 0x000fe20003f24270 */
[----:B------:R-:W-:Y:S01]  /*13360*/  @P3 STG.E.U16 desc[UR36][R6.64+0x212], R31 ;  /* 0x0002121f06003986 */ /* 0x000fe2000c101524 */
[----:B------:R-:W-:-:S02]  /*13370*/  F2FP.F16.F32.PACK_AB R33, RZ, R33 ;  /* 0x00000021ff21723e */ /* 0x000fc400000000ff */
[C---:B------:R-:W-:Y:S01]  /*13380*/  ISETP.GT.AND P3, PT, R0.reuse, 0x8, P0 ;  /* 0x000000080000780c */ /* 0x040fe20000764270 */
[----:B------:R-:W-:Y:S01]  /*13390*/  @P4 STG.E.U16 desc[UR36][R4.64+0x220], R32 ;  /* 0x0002202004004986 */ /* 0x000fe2000c101524 */
[----:B------:R-:W-:Y:S02]  /*133a0*/  ISETP.GT.AND P0, PT, R3, 0x119, PT ;  /* 0x000001190300780c */ /* 0x000fe40003f04270 */
        /* <DEDUP_REMOVED lines=50> */
[----:B------:R-:W-:Y:S01]  /*136d0*/  F2FP.F16.F32.PACK_AB R46, RZ, R46 ;  /* 0x0000002eff2e723e */ /* 0x000fe200000000ff */
[-C--:B------:R-:W-:Y:S01]  /*136e0*/  FMUL R48, R48, R2.reuse ;  /* 0x0000000230307220 */ /* 0x080fe20000400000 */
[----:B------:R-:W-:Y:S01]  /*136f0*/  ISETP.GT.AND P5, PT, R0, RZ, P0 ;  /* 0x000000ff0000720c */ /* 0x000fe200007a4270 */
[----:B------:R-:W-:Y:S01]  /*13700*/  FMUL R49, R49, R2 ;  /* 0x0000000231317220 */ /* 0x000fe20000400000 */
[----:B------:R-:W-:Y:S01]  /*13710*/  F2FP.F16.F32.PACK_AB R47, RZ, R47 ;  /* 0x0000002fff2f723e */ /* 0x000fe200000000ff */
[----:B------:R-:W-:Y:S01]  /*13720*/  @P2 STG.E.U16 desc[UR36][R6.64+0x250], R46 ;  /* 0x0002502e06002986 */ /* 0x000fe2000c101524 */
[----:B------:R-:W-:-:S02]  /*13730*/  F2FP.F16.F32.PACK_AB R48, RZ, R48 ;  /* 0x00000030ff30723e */ /* 0x000fc400000000ff */
[----:B------:R-:W-:Y:S01]  /*13740*/  ISETP.GT.AND P2, PT, R0, 0x8, P1 ;  /* 0x000000080000780c */ /* 0x000fe20000f44270 */
[-C--:B------:R-:W-:Y:S01]  /*13750*/  FMUL R50, R50, R2.reuse ;  /* 0x0000000232327220 */ /* 0x080fe20000400000 */
[C---:B------:R-:W-:Y:S01]  /*13760*/  ISETP.GT.AND P1, PT, R3.reuse, 0x138, PT ;  /* 0x000001380300780c */ /* 0x040fe20003f24270 */
[----:B------:R-:W-:Y:S01]  /*13770*/  @P3 STG.E.U16 desc[UR36][R6.64+0x252], R47 ;  /* 0x0002522f06003986 */ /* 0x000fe2000c101524 */
[----:B------:R-:W-:Y:S02]  /*13780*/  F2FP.F16.F32.PACK_AB R49, RZ, R49 ;  /* 0x00000031ff31723e */ /* 0x000fe400000000ff */
[C---:B------:R-:W-:Y:S01]  /*13790*/  ISETP.GT.AND P3, PT, R0.reuse, 0x8, P0 ;  /* 0x000000080000780c */ /* 0x040fe20000764270 */
[----:B------:R-:W-:Y:S01]  /*137a0*/  @P4 STG.E.U16 desc[UR36][R4.64+0x260], R48 ;  /* 0x0002603004004986 */ /* 0x000fe2000c101524 */
[----:B------:R-:W-:Y:S02]  /*137b0*/  ISETP.GT.AND P0, PT, R3, 0x139, PT ;  /* 0x000001390300780c */ /* 0x000fe40003f04270 */
[----:B------:R-:W-:Y:S01]  /*137c0*/  ISETP.GT.AND P4, PT, R0, RZ, P1 ;  /* 0x000000ff0000720c */ /* 0x000fe20000f84270 */
[----:B------:R-:W-:Y:S01]  /*137d0*/  FMUL R51, R51, R2 ;  /* 0x0000000233337220 */ /* 0x000fe20000400000 */
        /* <DEDUP_REMOVED lines=63> */
[----:B------:R-:W-:Y:S01]  /*13bd0*/  FMUL R66, R66, R2 ;  /* 0x0000000242427220 */ /* 0x000fe20000400000 */
[C---:B------:R-:W-:Y:S01]  /*13be0*/  ISETP.GT.AND P1, PT, R3.reuse, 0x158, PT ;  /* 0x000001580300780c */ /* 0x040fe20003f24270 */
[----:B------:R-:W-:Y:S01]  /*13bf0*/  @P3 STG.E.U16 desc[UR36][R6.64+0x292], R63 ;  /* 0x0002923f06003986 */ /* 0x000fe2000c101524 */
[----:B------:R-:W-:Y:S02]  /*13c00*/  F2FP.F16.F32.PACK_AB R65, RZ, R65 ;  /* 0x00000041ff41723e */ /* 0x000fe400000000ff */
[----:B------:R-:W-:Y:S01]  /*13c10*/  ISETP.GT.AND P3, PT, R0, 0x8, P0 ;  /* 0x000000080000780c */ /* 0x000fe20000764270 */
[----:B------:R-:W2:Y:S01]  /*13c20*/  LDL.LU R146, [R1+0x230] ;  /* 0x0002300001927983 */ /* 0x000ea20000300800 */
[----:B------:R-:W-:-:S03]  /*13c30*/  ISETP.GT.AND P0, PT, R3, 0x159, PT ;  /* 0x000001590300780c */ /* 0x000fc60003f04270 */
[----:B------:R-:W-:Y:S01]  /*13c40*/  @P4 STG.E.U16 desc[UR36][R4.64+0x2a0], R64 ;  /* 0x0002a04004004986 */ /* 0x000fe2000c101524 */
[----:B------:R-:W-:Y:S01]  /*13c50*/  ISETP.GT.AND P4, PT, R0, RZ, P1 ;  /* 0x000000ff0000720c */ /* 0x000fe20000f84270 */
[----:B------:R-:W-:Y:S02]  /*13c60*/  FMUL R67, R67, R2 ;  /* 0x0000000243437220 */ /* 0x000fe40000400000 */
[----:B------:R-:W3:Y:S01]  /*13c70*/  LDL.LU R147, [R1+0x22c] ;  /* 0x00022c0001937983 */ /* 0x000ee20000300800 */
[----:B------:R-:W-:Y:S01]  /*13c80*/  F2FP.F16.F32.PACK_AB R66, RZ, R66 ;  /* 0x00000042ff42723e */ /* 0x000fe200000000ff */
[-C--:B------:R-:W-:Y:S02]  /*13c90*/  FMUL R68, R68, R2.reuse ;  /* 0x0000000244447220 */ /* 0x080fe40000400000 */
[----:B------:R-:W3:Y:S04]  /*13ca0*/  LDL.LU R148, [R1+0x228] ;  /* 0x0002280001947983 */ /* 0x000ee80000300800 */
[----:B------:R-:W3:Y:S04]  /*13cb0*/  LDL.LU R149, [R1+0x224] ;  /* 0x0002240001957983 */ /* 0x000ee80000300800 */
[----:B------:R-:W-:Y:S01]  /*13cc0*/  @P5 STG.E.U16 desc[UR36][R4.64+0x2a2], R65 ;  /* 0x0002a24104005986 */ /* 0x000fe2000c101524 */
[----:B------:R-:W-:Y:S01]  /*13cd0*/  ISETP.GT.AND P5, PT, R0, RZ, P0 ;  /* 0x000000ff0000720c */ /* 0x000fe200007a4270 */
[----:B------:R-:W-:Y:S01]  /*13ce0*/  FMUL R69, R69, R2 ;  /* 0x0000000245457220 */ /* 0x000fe20000400000 */
[----:B------:R-:W-:Y:S01]  /*13cf0*/  F2FP.F16.F32.PACK_AB R67, RZ, R67 ;  /* 0x00000043ff43723e */ /* 0x000fe200000000ff */
[----:B------:R-:W3:Y:S01]  /*13d00*/  LDL.LU R150, [R1+0x220] ;  /* 0x0002200001967983 */ /* 0x000ee20000300800 */
[----:B------:R-:W-:-:S03]  /*13d10*/  F2FP.F16.F32.PACK_AB R68, RZ, R68 ;  /* 0x00000044ff44723e */ /* 0x000fc600000000ff */
[----:B------:R-:W-:Y:S01]  /*13d20*/  @P2 STG.E.U16 desc[UR36][R6.64+0x2a0], R66 ;  /* 0x0002a04206002986 */ /* 0x000fe2000c101524 */
[----:B------:R-:W-:Y:S02]  /*13d30*/  ISETP.GT.AND P2, PT, R0, 0x8, P1 ;  /* 0x000000080000780c */ /* 0x000fe40000f44270 */
[C---:B------:R-:W-:Y:S01]  /*13d40*/  ISETP.GT.AND P1, PT, R3.reuse, 0x160, PT ;  /* 0x000001600300780c */ /* 0x040fe20003f24270 */
[----:B------:R-:W3:Y:S01]  /*13d50*/  LDL.LU R151, [R1+0x21c] ;  /* 0x00021c0001977983 */ /* 0x000ee20000300800 */
[----:B------:R-:W-:Y:S01]  /*13d60*/  F2FP.F16.F32.PACK_AB R69, RZ, R69 ;  /* 0x00000045ff45723e */ /* 0x000fe200000000ff */
[-C--:B------:R-:W-:Y:S02]  /*13d70*/  FMUL R70, R70, R2.reuse ;  /* 0x0000000246467220 */ /* 0x080fe40000400000 */
[----:B------:R-:W-:Y:S01]  /*13d80*/  @P3 STG.E.U16 desc[UR36][R6.64+0x2a2], R67 ;  /* 0x0002a24306003986 */ /* 0x000fe2000c101524 */
[C---:B------:R-:W-:Y:S02]  /*13d90*/  ISETP.GT.AND P3, PT, R0.reuse, 0x8, P0 ;  /* 0x000000080000780c */ /* 0x040fe40000764270 */
[----:B------:R-:W-:Y:S01]  /*13da0*/  ISETP.GT.AND P0, PT, R3, 0x161, PT ;  /* 0x000001610300780c */ /* 0x000fe20003f04270 */
[----:B------:R-:W-:Y:S01]  /*13db0*/  @P4 STG.E.U16 desc[UR36][R4.64+0x2b0], R68 ;  /* 0x0002b04404004986 */ /* 0x000fe2000c101524 */
[----:B------:R-:W-:Y:S01]  /*13dc0*/  ISETP.GT.AND P4, PT, R0, RZ, P1 ;  /* 0x000000ff0000720c */ /* 0x000fe20000f84270 */
[----:B------:R-:W-:Y:S01]  /*13dd0*/  FMUL R71, R71, R2 ;  /* 0x0000000247477220 */ /* 0x000fe20000400000 */
[----:B------:R-:W-:Y:S01]  /*13de0*/  F2FP.F16.F32.PACK_AB R70, RZ, R70 ;  /* 0x00000046ff46723e */ /* 0x000fe200000000ff */
[----:B------:R-:W-:Y:S01]  /*13df0*/  @P5 STG.E.U16 desc[UR36][R4.64+0x2b2], R69 ;  /* 0x0002b24504005986 */ /* 0x000fe2000c101524 */
        /* <DEDUP_REMOVED lines=25> */
[----:B------:R0:W5:Y:S01]  /*13f90*/  LDL.LU R19, [R1+0x218] ;  /* 0x0002180001137983 */ /* 0x0001620000300800 */
[C---:B------:R-:W-:Y:S01]  /*13fa0*/  ISETP.GT.AND P1, PT, R3.reuse, 0x170, PT ;  /* 0x000001700300780c */ /* 0x040fe20003f24270 */
[-C--:B------:R-:W-:Y:S01]  /*13fb0*/  FMUL R78, R78, R2.reuse ;  /* 0x000000024e4e7220 */ /* 0x080fe20000400000 */
[----:B------:R-:W-:Y:S01]  /*13fc0*/  F2FP.F16.F32.PACK_AB R77, RZ, R77 ;  /* 0x0000004dff4d723e */ /* 0x000fe200000000ff */
[----:B------:R-:W-:Y:S01]  /*13fd0*/  @P3 STG.E.U16 desc[UR36][R6.64+0x2c2], R75 ;  /* 0x0002c24b06003986 */ /* 0x000fe2000c101524 */
[----:B------:R-:W-:Y:S02]  /*13fe0*/  ISETP.GT.AND P3, PT, R0, 0x8, P0 ;  /* 0x000000080000780c */ /* 0x000fe40000764270 */
[----:B------:R-:W-:Y:S01]  /*13ff0*/  ISETP.GT.AND P0, PT, R3, 0x171, PT ;  /* 0x000001710300780c */ /* 0x000fe20003f04270 */
[----:B------:R0:W5:Y:S01]  /*14000*/  LDL.LU R18, [R1+0x214] ;  /* 0x0002140001127983 */ /* 0x0001620000300800 */
[----:B------:R-:W-:-:S03]  /*14010*/  FMUL R79, R79, R2 ;  /* 0x000000024f4f7220 */ /* 0x000fc60000400000 */
[----:B------:R-:W-:Y:S01]  /*14020*/  @P4 STG.E.U16 desc[UR36][R4.64+0x2d0], R76 ;  /* 0x0002d04c04004986 */ /* 0x000fe2000c101524 */
[----:B------:R-:W-:-:S03]  /*14030*/  ISETP.GT.AND P4, PT, R0, RZ, P1 ;  /* 0x000000ff0000720c */ /* 0x000fc60000f84270 */
[----:B------:R0:W5:Y:S01]  /*14040*/  LDL.LU R17, [R1+0x210] ;  /* 0x0002100001117983 */ /* 0x0001620000300800 */
[----:B------:R-:W-:Y:S01]  /*14050*/  F2FP.F16.F32.PACK_AB R78, RZ, R78 ;  /* 0x0000004eff4e723e */ /* 0x000fe200000000ff */
[-C--:B------:R-:W-:Y:S02]  /*14060*/  FMUL R80, R80, R2.reuse ;  /* 0x0000000250507220 */ /* 0x080fe40000400000 */
[----:B------:R0:W5:Y:S04]  /*14070*/  LDL.LU R16, [R1+0x20c] ;  /* 0x00020c0001107983 */ /* 0x0001680000300800 */
[----:B------:R-:W-:Y:S01]  /*14080*/  @P5 STG.E.U16 desc[UR36][R4.64+0x2d2], R77 ;  /* 0x0002d24d04005986 */ /* 0x000fe2000c101524 */
[----:B------:R-:W-:Y:S01]  /*14090*/  ISETP.GT.AND P5, PT, R0, RZ, P0 ;  /* 0x000000ff0000720c */ /* 0x000fe200007a4270 */
[----:B------:R-:W-:Y:S01]  /*140a0*/  FMUL R81, R81, R2 ;  /* 0x0000000251517220 */ /* 0x000fe20000400000 */
[----:B------:R-:W-:Y:S01]  /*140b0*/  F2FP.F16.F32.PACK_AB R79, RZ, R79 ;  /* 0x0000004fff4f723e */ /* 0x000fe200000000ff */
[----:B------:R-:W-:Y:S01]  /*140c0*/  @P2 STG.E.U16 desc[UR36][R6.64+0x2d0], R78 ;  /* 0x0002d04e06002986 */ /* 0x000fe2000c101524 */
[----:B------:R-:W-:-:S02]  /*140d0*/  F2FP.F16.F32.PACK_AB R80, RZ, R80 ;  /* 0x00000050ff50723e */ /* 0x000fc400000000ff */
[----:B------:R-:W-:Y:S02]  /*140e0*/  ISETP.GT.AND P2, PT, R0, 0x8, P1 ;  /* 0x000000080000780c */ /* 0x000fe40000f44270 */
[C---:B------:R-:W-:Y:S01]  /*140f0*/  ISETP.GT.AND P1, PT, R3.reuse, 0x178, PT ;  /* 0x000001780300780c */ /* 0x040fe20003f24270 */
[----:B------:R-:W-:Y:S01]  /*14100*/  @P3 STG.E.U16 desc[UR36][R6.64+0x2d2], R79 ;  /* 0x0002d24f06003986 */ /* 0x000fe2000c101524 */
[----:B------:R-:W-:Y:S01]  /*14110*/  F2FP.F16.F32.PACK_AB R81, RZ, R81 ;  /* 0x00000051ff51723e */ /* 0x000fe200000000ff */
[-C--:B------:R-:W-:Y:S01]  /*14120*/  FMUL R82, R82, R2.reuse ;  /* 0x0000000252527220 */ /* 0x080fe20000400000 */
        /* <DEDUP_REMOVED lines=229> */
[C---:B------:R-:W-:Y:S02]  /*14f80*/  ISETP.GT.AND P2, PT, R0.reuse, 0x8, P1 ;  /* 0x000000080000780c */ /* 0x040fe40000f44270 */
[C---:B------:R-:W-:Y:S01]  /*14f90*/  ISETP.GT.AND P1, PT, R3.reuse, 0x1e0, PT ;  /* 0x000001e00300780c */ /* 0x040fe20003f24270 */
[----:B------:R-:W-:Y:S01]  /*14fa0*/  @P3 STG.E.U16 desc[UR36][R6.64+0x3a2], R131 ;  /* 0x0003a28306003986 */ /* 0x000fe2000c101524 */
[----:B------:R-:W-:Y:S02]  /*14fb0*/  F2FP.F16.F32.PACK_AB R133, RZ, R133 ;  /* 0x00000085ff85723e */ /* 0x000fe400000000ff */
[----:B------:R-:W-:Y:S01]  /*14fc0*/  ISETP.GT.AND P3, PT, R0, 0x8, P0 ;  /* 0x000000080000780c */ /* 0x000fe20000764270 */
[----:B------:R-:W-:Y:S01]  /*14fd0*/  @P4 STG.E.U16 desc[UR36][R4.64+0x3b0], R132 ;  /* 0x0003b08404004986 */ /* 0x000fe2000c101524 */
[----:B------:R-:W-:Y:S01]  /*14fe0*/  ISETP.GT.AND P0, PT, R3, 0x1e1, PT ;  /* 0x000001e10300780c */ /* 0x000fe20003f04270 */
[-C--:B------:R-:W-:Y:S01]  /*14ff0*/  FMUL R134, R134, R2.reuse ;  /* 0x0000000286867220 */ /* 0x080fe20000400000 */
[----:B------:R-:W-:Y:S01]  /*15000*/  ISETP.GT.AND P4, PT, R0, RZ, P1 ;  /* 0x000000ff0000720c */ /* 0x000fe20000f84270 */
[-C--:B------:R-:W-:Y:S01]  /*15010*/  FMUL R135, R135, R2.reuse ;  /* 0x0000000287877220 */ /* 0x080fe20000400000 */
[----:B------:R-:W-:Y:S01]  /*15020*/  @P5 STG.E.U16 desc[UR36][R4.64+0x3b2], R133 ;  /* 0x0003b28504005986 */ /* 0x000fe2000c101524 */
[-C--:B------:R-:W-:Y:S01]  /*15030*/  FMUL R136, R136, R2.reuse ;  /* 0x0000000288887220 */ /* 0x080fe20000400000 */
[----:B------:R-:W-:Y:S01]  /*15040*/  ISETP.GT.AND P5, PT, R0, RZ, P0 ;  /* 0x000000ff0000720c */ /* 0x000fe200007a4270 */
[----:B------:R-:W-:Y:S01]  /*15050*/  FMUL R137, R137, R2 ;  /* 0x0000000289897220 */ /* 0x000fe20000400000 */
[----:B------:R-:W-:-:S02]  /*15060*/  F2FP.F16.F32.PACK_AB R134, RZ, R134 ;  /* 0x00000086ff86723e */ /* 0x000fc400000000ff */
[----:B------:R-:W-:Y:S02]  /*15070*/  F2FP.F16.F32.PACK_AB R135, RZ, R135 ;  /* 0x00000087ff87723e */ /* 0x000fe400000000ff */
[----:B------:R-:W-:Y:S01]  /*15080*/  F2FP.F16.F32.PACK_AB R136, RZ, R136 ;  /* 0x00000088ff88723e */ /* 0x000fe200000000ff */
[----:B------:R-:W-:Y:S01]  /*15090*/  @P2 STG.E.U16 desc[UR36][R6.64+0x3b0], R134 ;  /* 0x0003b08606002986 */ /* 0x000fe2000c101524 */
[----:B------:R-:W-:-:S03]  /*150a0*/  F2FP.F16.F32.PACK_AB R137, RZ, R137 ;  /* 0x00000089ff89723e */ /* 0x000fc600000000ff */
[----:B------:R-:W-:Y:S01]  /*150b0*/  @P3 STG.E.U16 desc[UR36][R6.64+0x3b2], R135 ;  /* 0x0003b28706003986 */ /* 0x000fe2000c101524 */
[----:B------:R-:W-:-:S03]  /*150c0*/  ISETP.GT.AND P1, PT, R0, 0x8, P1 ;  /* 0x000000080000780c */ /* 0x000fc60000f24270 */
[----:B------:R-:W-:Y:S01]  /*150d0*/  @P4 STG.E.U16 desc[UR36][R4.64+0x3c0], R136 ;  /* 0x0003c08804004986 */ /* 0x000fe2000c101524 */
[----:B------:R-:W-:Y:S02]  /*150e0*/  ISETP.GT.AND P4, PT, R3, 0x1e8, PT ;  /* 0x000001e80300780c */ /* 0x000fe40003f84270 */
[C---:B------:R-:W-:Y:S01]  /*150f0*/  ISETP.GT.AND P2, PT, R0.reuse, 0x8, P0 ;  /* 0x000000080000780c */ /* 0x040fe20000744270 */
[----:B------:R-:W-:Y:S01]  /*15100*/  @P5 STG.E.U16 desc[UR36][R4.64+0x3c2], R137 ;  /* 0x0003c28904005986 */ /* 0x000fe2000c101524 */
[----:B------:R-:W-:Y:S01]  /*15110*/  ISETP.GT.AND P5, PT, R0, RZ, P4 ;  /* 0x000000ff0000720c */ /* 0x000fe200027a4270 */
[-C--:B------:R-:W-:Y:S01]  /*15120*/  FMUL R138, R138, R2.reuse ;  /* 0x000000028a8a7220 */ /* 0x080fe20000400000 */
[-C--:B------:R-:W-:Y:S01]  /*15130*/  FMUL R139, R139, R2.reuse ;  /* 0x000000028b8b7220 */ /* 0x080fe20000400000 */
[----:B------:R-:W-:Y:S01]  /*15140*/  FMUL R140, R140, R2 ;  /* 0x000000028c8c7220 */ /* 0x000fe20000400000 */
[----:B------:R-:W-:Y:S02]  /*15150*/  ISETP.GT.AND P0, PT, R3, 0x1e9, PT ;  /* 0x000001e90300780c */ /* 0x000fe40003f04270 */
[----:B------:R-:W-:-:S02]  /*15160*/  F2FP.F16.F32.PACK_AB R138, RZ, R138 ;  /* 0x0000008aff8a723e */ /* 0x000fc400000000ff */
[----:B------:R-:W-:Y:S02]  /*15170*/  F2FP.F16.F32.PACK_AB R139, RZ, R139 ;  /* 0x0000008bff8b723e */ /* 0x000fe400000000ff */
[----:B------:R-:W-:Y:S02]  /*15180*/  F2FP.F16.F32.PACK_AB R140, RZ, R140 ;  /* 0x0000008cff8c723e */ /* 0x000fe400000000ff */
[C---:B------:R-:W-:Y:S01]  /*15190*/  ISETP.GT.AND P3, PT, R0.reuse, RZ, P0 ;  /* 0x000000ff0000720c */ /* 0x040fe20000764270 */
[----:B------:R-:W-:Y:S01]  /*151a0*/  @P1 STG.E.U16 desc[UR36][R6.64+0x3c0], R138 ;  /* 0x0003c08a06001986 */ /* 0x000fe2000c101524 */
[-C--:B------:R-:W-:Y:S01]  /*151b0*/  FMUL R141, R141, R2.reuse ;  /* 0x000000028d8d7220 */ /* 0x080fe20000400000 */
[----:B------:R-:W-:Y:S02]  /*151c0*/  ISETP.GT.AND P4, PT, R0, 0x8, P4 ;  /* 0x000000080000780c */ /* 0x000fe40002784270 */
[----:B------:R-:W-:Y:S01]  /*151d0*/  @P2 STG.E.U16 desc[UR36][R6.64+0x3c2], R139 ;  /* 0x0003c28b06002986 */ /* 0x000fe2000c101524 */
[----:B------:R-:W-:-:S03]  /*151e0*/  FMUL R142, R142, R2 ;  /* 0x000000028e8e7220 */ /* 0x000fc60000400000 */
[----:B------:R-:W-:Y:S01]  /*151f0*/  @P5 STG.E.U16 desc[UR36][R4.64+0x3d0], R140 ;  /* 0x0003d08c04005986 */ /* 0x000fe2000c101524 */
[C---:B------:R-:W-:Y:S01]  /*15200*/  ISETP.GT.AND P5, PT, R0.reuse, 0x8, P0 ;  /* 0x000000080000780c */ /* 0x040fe200007a4270 */
[----:B------:R-:W-:Y:S01]  /*15210*/  FMUL R143, R143, R2 ;  /* 0x000000028f8f7220 */ /* 0x000fe20000400000 */
[----:B------:R-:W-:Y:S02]  /*15220*/  F2FP.F16.F32.PACK_AB R141, RZ, R141 ;  /* 0x0000008dff8d723e */ /* 0x000fe400000000ff */
[----:B------:R-:W-:Y:S02]  /*15230*/  F2FP.F16.F32.PACK_AB R142, RZ, R142 ;  /* 0x0000008eff8e723e */ /* 0x000fe400000000ff */
[----:B------:R-:W-:Y:S01]  /*15240*/  F2FP.F16.F32.PACK_AB R143, RZ, R143 ;  /* 0x0000008fff8f723e */ /* 0x000fe200000000ff */
[----:B------:R-:W-:Y:S01]  /*15250*/  @P3 STG.E.U16 desc[UR36][R4.64+0x3d2], R141 ;  /* 0x0003d28d04003986 */ /* 0x000fe2000c101524 */
[C---:B------:R-:W-:Y:S02]  /*15260*/  ISETP.GT.AND P3, PT, R3.reuse, 0x1f0, PT ;  /* 0x000001f00300780c */ /* 0x040fe40003f64270 */
[----:B------:R-:W-:Y:S01]  /*15270*/  ISETP.GT.AND P0, PT, R3, 0x1f1, PT ;  /* 0x000001f10300780c */ /* 0x000fe20003f04270 */
[----:B------:R-:W-:Y:S01]  /*15280*/  @P4 STG.E.U16 desc[UR36][R6.64+0x3d0], R142 ;  /* 0x0003d08e06004986 */ /* 0x000fe2000c101524 */
[----:B------:R-:W-:-:S03]  /*15290*/  ISETP.GT.AND P4, PT, R0, RZ, P3 ;  /* 0x000000ff0000720c */ /* 0x000fc60001f84270 */
[----:B------:R-:W-:Y:S01]  /*152a0*/  @P5 STG.E.U16 desc[UR36][R6.64+0x3d2], R143 ;  /* 0x0003d28f06005986 */ /* 0x000fe2000c101524 */
[----:B------:R-:W-:Y:S01]  /*152b0*/  ISETP.GT.AND P5, PT, R0, RZ, P0 ;  /* 0x000000ff0000720c */ /* 0x000fe200007a4270 */
[-C--:B------:R-:W-:Y:S01]  /*152c0*/  FMUL R144, R144, R2.reuse ;  /* 0x0000000290907220 */ /* 0x080fe20000400000 */
[----:B----4-:R-:W-:Y:S01]  /*152d0*/  FMUL R145, R145, R2 ;  /* 0x0000000291917220 */ /* 0x010fe20000400000 */
[----:B------:R-:W-:-:S03]  /*152e0*/  ISETP.GT.AND P2, PT, R3, 0x1f8, PT ;  /* 0x000001f80300780c */ /* 0x000fc60003f44270 */
[----:B------:R-:W-:Y:S02]  /*152f0*/  F2FP.F16.F32.PACK_AB R144, RZ, R144 ;  /* 0x00000090ff90723e */ /* 0x000fe400000000ff */
[----:B------:R-:W-:Y:S02]  /*15300*/  F2FP.F16.F32.PACK_AB R145, RZ, R145 ;  /* 0x00000091ff91723e */ /* 0x000fe400000000ff */
[----:B------:R-:W-:Y:S01]  /*15310*/  ISETP.GT.AND P1, PT, R3, 0x1f9, PT ;  /* 0x000001f90300780c */ /* 0x000fe20003f24270 */
[----:B------:R-:W-:Y:S01]  /*15320*/  @P4 STG.E.U16 desc[UR36][R4.64+0x3e0], R144 ;  /* 0x0003e09004004986 */ /* 0x000fe2000c101524 */
[C---:B------:R-:W-:Y:S02]  /*15330*/  ISETP.GT.AND P3, PT, R0.reuse, 0x8, P3 ;  /* 0x000000080000780c */ /* 0x040fe40001f64270 */
[C---:B------:R-:W-:Y:S01]  /*15340*/  ISETP.GT.AND P0, PT, R0.reuse, 0x8, P0 ;  /* 0x000000080000780c */ /* 0x040fe20000704270 */
[----:B------:R-:W-:Y:S01]  /*15350*/  @P5 STG.E.U16 desc[UR36][R4.64+0x3e2], R145 ;  /* 0x0003e29104005986 */ /* 0x000fe2000c101524 */
[----:B------:R-:W-:Y:S01]  /*15360*/  ISETP.GT.AND P5, PT, R0, RZ, P2 ;  /* 0x000000ff0000720c */ /* 0x000fe200017a4270 */
[-C--:B--2---:R-:W-:Y:S01]  /*15370*/  FMUL R146, R146, R2.reuse ;  /* 0x0000000292927220 */ /* 0x084fe20000400000 */
[C---:B------:R-:W-:Y:S01]  /*15380*/  ISETP.GT.AND P4, PT, R0.reuse, RZ, P1 ;  /* 0x000000ff0000720c */ /* 0x040fe20000f84270 */
[-C--:B---3--:R-:W-:Y:S01]  /*15390*/  FMUL R147, R147, R2.reuse ;  /* 0x0000000293937220 */ /* 0x088fe20000400000 */
[----:B------:R-:W-:Y:S01]  /*153a0*/  ISETP.GT.AND P2, PT, R0, 0x8, P2 ;  /* 0x000000080000780c */ /* 0x000fe20001744270 */
[-C--:B------:R-:W-:Y:S01]  /*153b0*/  FMUL R148, R148, R2.reuse ;  /* 0x0000000294947220 */ /* 0x080fe20000400000 */
[----:B------:R-:W-:Y:S01]  /*153c0*/  FMUL R149, R149, R2 ;  /* 0x0000000295957220 */ /* 0x000fe20000400000 */
[----:B------:R-:W-:-:S02]  /*153d0*/  F2FP.F16.F32.PACK_AB R146, RZ, R146 ;  /* 0x00000092ff92723e */ /* 0x000fc400000000ff */
[----:B------:R-:W-:Y:S02]  /*153e0*/  F2FP.F16.F32.PACK_AB R147, RZ, R147 ;  /* 0x00000093ff93723e */ /* 0x000fe400000000ff */
[----:B------:R-:W-:Y:S02]  /*153f0*/  ISETP.GT.AND P1, PT, R0, 0x8, P1 ;  /* 0x000000080000780c */ /* 0x000fe40000f24270 */
[----:B------:R-:W-:Y:S01]  /*15400*/  F2FP.F16.F32.PACK_AB R148, RZ, R148 ;  /* 0x00000094ff94723e */ /* 0x000fe200000000ff */
[-C--:B------:R-:W-:Y:S01]  /*15410*/  FMUL R150, R150, R2.reuse ;  /* 0x0000000296967220 */ /* 0x080fe20000400000 */
[----:B------:R-:W-:Y:S01]  /*15420*/  F2FP.F16.F32.PACK_AB R149, RZ, R149 ;  /* 0x00000095ff95723e */ /* 0x000fe200000000ff */
[----:B------:R-:W-:Y:S01]  /*15430*/  FMUL R151, R151, R2 ;  /* 0x0000000297977220 */ /* 0x000fe20000400000 */
[----:B------:R-:W-:Y:S04]  /*15440*/  @P3 STG.E.U16 desc[UR36][R6.64+0x3e0], R146 ;  /* 0x0003e09206003986 */ /* 0x000fe8000c101524 */
[----:B------:R-:W-:Y:S01]  /*15450*/  @P0 STG.E.U16 desc[UR36][R6.64+0x3e2], R147 ;  /* 0x0003e29306000986 */ /* 0x000fe2000c101524 */
[----:B------:R-:W-:-:S03]  /*15460*/  F2FP.F16.F32.PACK_AB R150, RZ, R150 ;  /* 0x00000096ff96723e */ /* 0x000fc600000000ff */
[----:B------:R-:W-:Y:S01]  /*15470*/  @P5 STG.E.U16 desc[UR36][R4.64+0x3f0], R148 ;  /* 0x0003f09404005986 */ /* 0x000fe2000c101524 */
[----:B------:R-:W-:-:S03]  /*15480*/  F2FP.F16.F32.PACK_AB R151, RZ, R151 ;  /* 0x00000097ff97723e */ /* 0x000fc600000000ff */
[----:B------:R1:W-:Y:S02]  /*15490*/  @P4 STG.E.U16 desc[UR36][R4.64+0x3f2], R149 ;  /* 0x0003f29504004986 */ /* 0x0003e4000c101524 */
[----:B-1----:R-:W-:Y:S02]  /*154a0*/  @P2 IMAD.MOV.U32 R4, RZ, RZ, R6 ;  /* 0x000000ffff042224 */ /* 0x002fe400078e0006 */
[----:B------:R-:W-:-:S05]  /*154b0*/  @P2 IMAD.MOV.U32 R5, RZ, RZ, R7 ;  /* 0x000000ffff052224 */ /* 0x000fca00078e0007 */
[----:B------:R0:W-:Y:S04]  /*154c0*/  @P2 STG.E.U16 desc[UR36][R4.64+0x3f0], R150 ;  /* 0x0003f09604002986 */ /* 0x0001e8000c101524 */
[----:B------:R0:W-:Y:S02]  /*154d0*/  @P1 STG.E.U16 desc[UR36][R6.64+0x3f2], R151 ;  /* 0x0003f29706001986 */ /* 0x0001e4000c101524 */
.L_x_544:
[----:B------:R-:W-:Y:S05]  /*154e0*/  BSYNC B0 ;  /* 0x0000000000007941 */ /* 0x000fea0003800000 */
.L_x_34:
[----:B0-----:R-:W2:Y:S04]  /*154f0*/  LDL.LU R5, [R1+0x200] ;  /* 0x0002000001057983 */ /* 0x001ea80000300800 */
[----:B------:R-:W2:Y:S01]  /*15500*/  LDL.LU R4, [R1+0x204] ;  /* 0x0002040001047983 */ /* 0x000ea20000300800 */
[----:B------:R-:W-:Y:S01]  /*15510*/  ULDC UR4, c[0x0][0xc] ;  /* 0x0000030000047ab9 */ /* 0x000fe20000000800 */
[----:B------:R-:W-:Y:S01]  /*15520*/  ULDC UR5, c[0x0][0x10] ;  /* 0x0000040000057ab9 */ /* 0x000fe20000000800 */
[----:B------:R-:W2:Y:S01]  /*15530*/  LDC R3, c[0x0][0x14] ;  /* 0x00000500ff037b82 */ /* 0x000ea20000000800 */
[----:B------:R-:W-:Y:S01]  /*15540*/  UIMAD.WIDE.U32 UR4, UR4, UR5, URZ ;  /* 0x00000005040472a5 */ /* 0x000fe2000f8e003f */
[----:B------:R0:W5:Y:S01]  /*15550*/  LDL R30, [R1+0x208] ;  /* 0x00020800011e7983 */ /* 0x0001620000100800 */
[----:B----4-:R-:W-:Y:S01]  /*15560*/  PRMT R0, RZ, 0x7610, R0 ;  /* 0x00007610ff007816 */ /* 0x010fe20000000000 */
[----:B------:R-:W-:-:S02]  /*15570*/  IMAD.MOV.U32 R23, RZ, RZ, -0x1 ;  /* 0xffffffffff177424 */ /* 0x000fc400078e00ff */
[----:B------:R-:W-:Y:S02]  /*15580*/  IMAD.MOV.U32 R157, RZ, RZ, -0x1 ;  /* 0xffffffffff9d7424 */ /* 0x000fe400078e00ff */
[----:B--2---:R-:W-:-:S04]  /*15590*/  IMAD.WIDE.U32 R4, R3, UR4, R4 ;  /* 0x0000000403047c25 */ /* 0x004fc8000f8e0004 */
[----:B------:R-:W-:Y:S01]  /*155a0*/  IMAD R3, R3, UR5, RZ ;  /* 0x0000000503037c24 */ /* 0x000fe2000f8e02ff */
[----:B------:R-:W-:Y:S01]  /*155b0*/  ULDC.64 UR4, c[0x0][0x650] ;  /* 0x0001940000047ab9 */ /* 0x000fe20000000a00 */
[----:B------:R-:W-:Y:S01]  /*155c0*/  IMAD.MOV.U32 R24, RZ, RZ, R4 ;  /* 0x000000ffff187224 */ /* 0x000fe200078e0004 */
[----:B------:R-:W-:Y:S01]  /*155d0*/  ISETP.GE.U32.AND P0, PT, R4, UR4, PT ;  /* 0x0000000404007c0c */ /* 0x000fe2000bf06070 */
[----:B------:R-:W-:-:S05]  /*155e0*/  IMAD.IADD R25, R5, 0x1, R3 ;  /* 0x0000000105197824 */ /* 0x000fca00078e0203 */
[----:B------:R0:W-:Y:S01]  /*155f0*/  STL [R1+0x200], R25 ;  /* 0x0002001901007387 */ /* 0x0001e20000100800 */
[----:B------:R-:W-:-:S03]  /*15600*/  ISETP.GE.U32.AND.EX P0, PT, R25, UR5, PT, P0 ;  /* 0x0000000519007c0c */ /* 0x000fc6000bf06100 */
[----:B------:R0:W-:Y:S10]  /*15610*/  STL [R1+0x204], R24 ;  /* 0x0002041801007387 */ /* 0x0001f40000100800 */
[----:B0-----:R-:W-:Y:S05]  /*15620*/  @P0 BRA `(.L_x_545) ;  /* 0x0000000400740947 */ /* 0x001fea0003800000 */
[----:B------:R-:W0:Y:S01]  /*15630*/  S2R R20, SR_CTAID.X ;  /* 0x0000000000147919 */ /* 0x000e220000002500 */
[----:B------:R-:W2:Y:S01]  /*15640*/  LDC.64 R10, c[0x0][0x628] ;  /* 0x00018a00ff0a7b82 */ /* 0x000ea20000000a00 */
[----:B------:R-:W-:Y:S01]  /*15650*/  ULDC UR4, c[0x0][0x150] ;  /* 0x0000540000047ab9 */ /* 0x000fe20000000800 */
[----:B-1-3--:R-:W-:Y:S01]  /*15660*/  IMAD.MOV.U32 R8, RZ, RZ, R24 ;  /* 0x000000ffff087224 */ /* 0x00afe200078e0018 */
[----:B------:R-:W1:Y:S01]  /*15670*/  S2R R22, SR_CTAID.Y ;  /* 0x0000000000167919 */ /* 0x000e620000002600 */
[----:B------:R-:W-:-:S04]  /*15680*/  IMAD.MOV.U32 R9, RZ, RZ, R25 ;  /* 0x000000ffff097224 */ /* 0x000fc800078e0019 */
[----:B------:R-:W3:Y:S08]  /*15690*/  LDC R23, c[0x0][0x144] ;  /* 0x00005100ff177b82 */ /* 0x000ef00000000800 */
[----:B-----5:R-:W4:Y:S08]  /*156a0*/  LDC R12, c[0x0][0x630] ;  /* 0x00018c00ff0c7b82 */ /* 0x020f300000000800 */
[----:B------:R-:W1:Y:S01]  /*156b0*/  LDC.64 R14, c[0x0][0x620] ;  /* 0x00018800ff0e7b82 */ /* 0x000e620000000a00 */
[----:B--2---:R-:W-:-:S04]  /*156c0*/  ISETP.NE.U32.AND P0, PT, R10, RZ, PT ;  /* 0x000000ff0a00720c */ /* 0x004fc80003f05070 */
[----:B------:R-:W-:Y:S02]  /*156d0*/  ISETP.NE.AND.EX P0, PT, R11, RZ, PT, P0 ;  /* 0x000000ff0b00720c */ /* 0x000fe40003f05300 */
[----:B0-----:R-:W-:-:S05]  /*156e0*/  I2FP.F32.U32 R0, R20 ;  /* 0x0000001400007245 */ /* 0x001fca0000201000 */
[----:B------:R-:W-:-:S04]  /*156f0*/  FMUL R0, R0, UR4 ;  /* 0x0000000400007c20 */ /* 0x000fc80008400000 */
[----:B------:R0:W2:Y:S02]  /*15700*/  F2I.U32.TRUNC.NTZ R21, R0 ;  /* 0x0000000000157305 */ /* 0x0000a4000020f000 */
[----:B---34-:R-:W-:Y:S05]  /*15710*/  @!P0 BRA `(.L_x_546) ;  /* 0x0000000000288947 */ /* 0x018fea0003800000 */
[----:B0-----:R-:W0:Y:S02]  /*15720*/  LDC R0, c[0x0][0x634] ;  /* 0x00018d00ff007b82 */ /* 0x001e240000000800 */
        /* <DEDUP_REMOVED lines=9> */
.L_x_546:
[-CC-:B------:R-:W-:Y:S01]  /*157c0*/  SHF.R.U64 R157, R8, R12.reuse, R9.reuse ;  /* 0x0000000c089d7219 */ /* 0x180fe20000001209 */
[----:B------:R-:W3:Y:S01]  /*157d0*/  LDC.64 R28, c[0x0][0x640] ;  /* 0x00019000ff1c7b82 */ /* 0x000ee20000000a00 */
[----:B0-----:R-:W-:Y:S01]  /*157e0*/  SHF.R.U32.HI R0, RZ, R12, R9 ;  /* 0x0000000cff007219 */ /* 0x001fe20000011609 */
[----:B------:R-:W-:Y:S01]  /*157f0*/  IMAD.MOV.U32 R4, RZ, RZ, R24 ;  /* 0x000000ffff047224 */ /* 0x000fe200078e0018 */
[----:B------:R-:W-:Y:S01]  /*15800*/  IADD3 R3, P0, RZ, -R157, RZ ;  /* 0x8000009dff037210 */ /* 0x000fe20007f1e0ff */
[----:B--2---:R-:W-:Y:S01]  /*15810*/  IMAD.MOV R21, RZ, RZ, -R21 ;  /* 0x000000ffff157224 */ /* 0x004fe200078e0a15 */
[----:B------:R-:W-:Y:S01]  /*15820*/  ULDC UR4, c[0x0][0x154] ;  /* 0x0000550000047ab9 */ /* 0x000fe20000000800 */
[----:B------:R-:W-:Y:S02]  /*15830*/  IMAD.MOV.U32 R7, RZ, RZ, 0x1 ;  /* 0x00000001ff077424 */ /* 0x000fe400078e00ff */
[----:B------:R-:W0:Y:S01]  /*15840*/  LDC R6, c[0x0][0x618] ;  /* 0x00018600ff067b82 */ /* 0x000e220000000800 */
[----:B------:R-:W-:-:S02]  /*15850*/  IMAD.X R5, RZ, RZ, ~R0, P0 ;  /* 0x000000ffff057224 */ /* 0x000fc400000e0e00 */
[----:B------:R-:W-:Y:S02]  /*15860*/  IMAD R24, R23, R21, R20 ;  /* 0x0000001517187224 */ /* 0x000fe400078e0214 */
[-C--:B-1----:R-:W-:Y:S02]  /*15870*/  IMAD R0, R5, R14.reuse, RZ ;  /* 0x0000000e05007224 */ /* 0x082fe400078e02ff */
[----:B------:R-:W-:Y:S01]  /*15880*/  IMAD.MOV.U32 R5, RZ, RZ, R25 ;  /* 0x000000ffff057224 */ /* 0x000fe200078e0019 */
[----:B------:R-:W1:Y:S01]  /*15890*/  LDC R8, c[0x0][0x608] ;  /* 0x00018200ff087b82 */ /* 0x000e620000000800 */
[----:B------:R-:W-:-:S04]  /*158a0*/  IMAD.WIDE.U32 R4, R3, R14, R4 ;  /* 0x0000000e03047225 */ /* 0x000fc800078e0004 */
[----:B------:R-:W-:-:S03]  /*158b0*/  IMAD R3, R3, R15, R0 ;  /* 0x0000000f03037224 */ /* 0x000fc600078e0200 */
[----:B------:R-:W2:Y:S01]  /*158c0*/  LDC R26, c[0x0][0x658] ;  /* 0x00019600ff1a7b82 */ /* 0x000ea20000000800 */
[----:B------:R-:W-:Y:S01]  /*158d0*/  I2FP.F32.U32 R0, R22 ;  /* 0x0000001600007245 */ /* 0x000fe20000201000 */
[----:B------:R-:W-:Y:S01]  /*158e0*/  IMAD.IADD R3, R5, 0x1, R3 ;  /* 0x0000000105037824 */ /* 0x000fe200078e0203 */
[----:B---3--:R-:W-:Y:S01]  /*158f0*/  ISETP.NE.U32.AND P0, PT, R28, RZ, PT ;  /* 0x000000ff1c00720c */ /* 0x008fe20003f05070 */
[----:B------:R-:W-:Y:S02]  /*15900*/  IMAD.MOV.U32 R5, RZ, RZ, -0x1 ;  /* 0xffffffffff057424 */ /* 0x000fe400078e00ff */
[----:B------:R-:W-:Y:S02]  /*15910*/  FMUL R0, R0, UR4 ;  /* 0x0000000400007c20 */ /* 0x000fe40008400000 */
[----:B------:R-:W3:Y:S01]  /*15920*/  LDC R15, c[0x0][0x148] ;  /* 0x00005200ff0f7b82 */ /* 0x000ee20000000800 */
[----:B0-----:R-:W-:Y:S01]  /*15930*/  SHF.R.U64 R12, R4, R6, R3 ;  /* 0x00000006040c7219 */ /* 0x001fe20000001203 */
[----:B------:R0:W4:Y:S01]  /*15940*/  F2I.U32.TRUNC.NTZ R14, R0 ;  /* 0x00000000000e7305 */ /* 0x000122000020f000 */
[----:B------:R-:W-:-:S02]  /*15950*/  ISETP.NE.AND.EX P0, PT, R29, RZ, PT, P0 ;  /* 0x000000ff1d00720c */ /* 0x000fc40003f05300 */
[----:B------:R-:W-:-:S03]  /*15960*/  SHF.R.U32.HI R3, RZ, R6, R3 ;  /* 0x00000006ff037219 */ /* 0x000fc60000011603 */
[----:B------:R-:W0:Y:S01]  /*15970*/  LDC R20, c[0x0][0x600] ;  /* 0x00018000ff147b82 */ /* 0x000e220000000800 */
[-CC-:B-1----:R-:W-:Y:S02]  /*15980*/  SHF.R.U64 R10, R12, R8.reuse, R3.reuse ;  /* 0x000000080c0a7219 */ /* 0x182fe40000001203 */
[----:B------:R-:W-:-:S05]  /*15990*/  SHF.R.U32.HI R3, RZ, R8, R3 ;  /* 0x00000008ff037219 */ /* 0x000fca0000011603 */
[----:B------:R-:W1:Y:S01]  /*159a0*/  LDC R23, c[0x0][0x648] ;  /* 0x00019200ff177b82 */ /* 0x000e620000000800 */
[-C--:B--2---:R-:W-:Y:S02]  /*159b0*/  SHF.L.U32 R4, R5, R26.reuse, RZ ;  /* 0x0000001a05047219 */ /* 0x084fe400000006ff */
[-CC-:B------:R-:W-:Y:S02]  /*159c0*/  SHF.R.U64 R13, R10, R26.reuse, R3.reuse ;  /* 0x0000001a0a0d7219 */ /* 0x180fe40000001203 */
[----:B------:R-:W-:Y:S02]  /*159d0*/  SHF.R.U32.HI R5, RZ, R26, R3 ;  /* 0x0000001aff057219 */ /* 0x000fe40000011603 */
[----:B------:R-:W-:Y:S01]  /*159e0*/  LOP3.LUT R21, RZ, R4, RZ, 0x33, !PT ;  /* 0x00000004ff157212 */ /* 0x000fe200078e33ff */
[----:B------:R-:W2:Y:S01]  /*159f0*/  LDC R25, c[0x0][0x638] ;  /* 0x00018e00ff197b82 */ /* 0x000ea20000000800 */
[----:B------:R-:W-:Y:S01]  /*15a00*/  SHF.L.U32 R26, R7, R26, RZ ;  /* 0x0000001a071a7219 */ /* 0x000fe200000006ff */
[----:B------:R-:W-:-:S06]  /*15a10*/  IMAD.MOV.U32 R4, RZ, RZ, R13 ;  /* 0x000000ffff047224 */ /* 0x000fcc00078e000d */
[----:B------:R-:W0:Y:S01]  /*15a20*/  LDC R27, c[0x0][0x610] ;  /* 0x00018400ff1b7b82 */ /* 0x000e220000000800 */
[----:B----4-:R-:W-:Y:S05]  /*15a30*/  @!P0 BRA `(.L_x_547) ;  /* 0x0000000000288947 */ /* 0x010fea0003800000 */
        /* <DEDUP_REMOVED lines=10> */
.L_x_547:
[----:B------:R-:W4:Y:S01]  /*15ae0*/  LDC R3, c[0x0][0x65c] ;  /* 0x00019700ff037b82 */ /* 0x000f220000000800 */
[----:B01----:R-:W-:Y:S01]  /*15af0*/  SHF.R.U64 R0, R4, R23, R5 ;  /* 0x0000001704007219 */ /* 0x003fe20000001205 */
[----:B------:R-:W-:Y:S02]  /*15b00*/  VIADD R5, R20, 0xffffffff ;  /* 0xffffffff14057836 */ /* 0x000fe40000000000 */
[----:B------:R-:W-:Y:S02]  /*15b10*/  IMAD.MOV R14, RZ, RZ, -R14 ;  /* 0x000000ffff0e7224 */ /* 0x000fe400078e0a0e */
[----:B------:R-:W-:Y:S01]  /*15b20*/  IMAD.MOV R4, RZ, RZ, -R0 ;  /* 0x000000ffff047224 */ /* 0x000fe200078e0a00 */
[----:B------:R-:W-:Y:S01]  /*15b30*/  LOP3.LUT R5, R12, R5, RZ, 0xc0, !PT ;  /* 0x000000050c057212 */ /* 0x000fe200078ec0ff */
[----:B------:R-:W-:Y:S01]  /*15b40*/  IMAD.MOV.U32 R6, RZ, RZ, 0x1 ;  /* 0x00000001ff067424 */ /* 0x000fe200078e00ff */
[----:B----4-:R-:W-:Y:S02]  /*15b50*/  ISETP.NE.AND P0, PT, R3, 0x1, PT ;  /* 0x000000010300780c */ /* 0x010fe40003f05270 */
[----:B------:R-:W-:-:S05]  /*15b60*/  LOP3.LUT R3, R10, R21, RZ, 0xc0, !PT ;  /* 0x000000150a037212 */ /* 0x000fca00078ec0ff */
[----:B------:R-:W-:Y:S02]  /*15b70*/  IMAD R3, R26, R0, R3 ;  /* 0x000000001a037224 */ /* 0x000fe400078e0203 */
[----:B--2---:R-:W-:-:S04]  /*15b80*/  IMAD R0, R4, R25, R13 ;  /* 0x0000001904007224 */ /* 0x004fc800078e020d */
[----:B---3--:R-:W-:Y:S02]  /*15b90*/  @P0 IMAD R24, R15, R14, R22 ;  /* 0x0000000e0f180224 */ /* 0x008fe400078e0216 */
[----:B------:R-:W-:Y:S01]  /*15ba0*/  IMAD R4, R0, R20, R5 ;  /* 0x0000001400047224 */ /* 0x000fe200078e0205 */
[----:B------:R-:W-:Y:S01]  /*15bb0*/  PRMT R0, R6, 0x7610, R0 ;  /* 0x0000761006007816 */ /* 0x000fe20000000000 */
[----:B------:R-:W-:-:S05]  /*15bc0*/  IMAD R3, R3, R27, R24 ;  /* 0x0000001b03037224 */ /* 0x000fca00078e0218 */
[----:B------:R-:W-:Y:S02]  /*15bd0*/  SEL R30, R3, R4, !P0 ;  /* 0x00000004031e7207 */ /* 0x000fe40004000000 */
[----:B------:R-:W-:-:S03]  /*15be0*/  SEL R23, R4, R3, !P0 ;  /* 0x0000000304177207 */ /* 0x000fc60004000000 */
[----:B------:R0:W-:Y:S04]  /*15bf0*/  STL [R1+0x208], R30 ;  /* 0x0002081e01007387 */ /* 0x0001e80000100800 */
.L_x_545:
[----:B------:R-:W-:Y:S01]  /*15c00*/  LOP3.LUT P0, RZ, R0, 0xff, RZ, 0xc0, !PT ;  /* 0x000000ff00ff7812 */ /* 0x000fe2000780c0ff */
[----:B-----5:R-:W-:-:S12]  /*15c10*/  IMAD.MOV.U32 R22, RZ, RZ, R30 ;  /* 0x000000ffff167224 */ /* 0x020fd800078e001e */
[----:B------:R-:W-:Y:S05]  /*15c20*/  @P0 BRA `(.L_x_548) ;  /* 0xfffffeb400880947 */ /* 0x000fea000383ffff */
[----:B------:R-:W-:Y:S05]  /*15c30*/  EXIT ;  /* 0x000000000000794d */ /* 0x000fea0003800000 */
.L_x_7:
[----:B------:R-:W2:Y:S01]  /*15c40*/  LDL R17, [R1+0x204] ;  /* 0x0002040001117983 */ /* 0x000ea20000100800 */
[----:B0-----:R-:W-:-:S03]  /*15c50*/  ULDC.64 UR4, c[0x0][0x650] ;  /* 0x0001940000047ab9 */ /* 0x001fc60000000a00 */
[----:B------:R-:W3:Y:S01]  /*15c60*/  LDL R18, [R1+0x200] ;  /* 0x0002000001127983 */ /* 0x000ee20000100800 */
[----:B------:R-:W-:Y:S01]  /*15c70*/  PRMT R8, RZ, 0x7610, R8 ;  /* 0x00007610ff087816 */ /* 0x000fe20000000008 */
[----:B------:R-:W-:Y:S02]  /*15c80*/  IMAD.MOV.U32 R3, RZ, RZ, -0x1 ;  /* 0xffffffffff037424 */ /* 0x000fe400078e00ff */
[----:B------:R-:W-:Y:S02]  /*15c90*/  IMAD.MOV.U32 R2, RZ, RZ, -0x1 ;  /* 0xffffffffff027424 */ /* 0x000fe400078e00ff */
[----:B------:R-:W-:Y:S01]  /*15ca0*/  IMAD.MOV.U32 R10, RZ, RZ, -0x1 ;  /* 0xffffffffff0a7424 */ /* 0x000fe200078e00ff */
[----:B--2---:R-:W-:-:S04]  /*15cb0*/  ISETP.GE.U32.AND P0, PT, R17, UR4, PT ;  /* 0x0000000411007c0c */ /* 0x004fc8000bf06070 */
[----:B---3--:R-:W-:-:S13]  /*15cc0*/  ISETP.GE.U32.AND.EX P0, PT, R18, UR5, PT, P0 ;  /* 0x0000000512007c0c */ /* 0x008fda000bf06100 */
[----:B------:R-:W-:Y:S05]  /*15cd0*/  @P0 BRA `(.L_x_549) ;  /* 0x0000000400340947 */ /* 0x000fea0003800000 */
[----:B------:R-:W0:Y:S01]  /*15ce0*/  LDC.64 R12, c[0x0][0x628] ;  /* 0x00018a00ff0c7b82 */ /* 0x000e220000000a00 */
[----:B------:R-:W-:Y:S02]  /*15cf0*/  IMAD.MOV.U32 R10, RZ, RZ, R17 ;  /* 0x000000ffff0a7224 */ /* 0x000fe400078e0011 */
[----:B------:R-:W-:-:S05]  /*15d00*/  IMAD.MOV.U32 R11, RZ, RZ, R18 ;  /* 0x000000ffff0b7224 */ /* 0x000fca00078e0012 */
[----:B-1----:R-:W1:Y:S08]  /*15d10*/  LDC R16, c[0x0][0x630] ;  /* 0x00018c00ff107b82 */ /* 0x002e700000000800 */
[----:B------:R-:W2:Y:S01]  /*15d20*/  LDC.64 R20, c[0x0][0x620] ;  /* 0x00018800ff147b82 */ /* 0x000ea20000000a00 */
[----:B0-----:R-:W-:-:S04]  /*15d30*/  ISETP.NE.U32.AND P0, PT, R12, RZ, PT ;  /* 0x000000ff0c00720c */ /* 0x001fc80003f05070 */
[----:B------:R-:W-:-:S13]  /*15d40*/  ISETP.NE.AND.EX P0, PT, R13, RZ, PT, P0 ;  /* 0x000000ff0d00720c */ /* 0x000fda0003f05300 */
[----:B-12---:R-:W-:Y:S05]  /*15d50*/  @!P0 BRA `(.L_x_550) ;  /* 0x0000000000288947 */ /* 0x006fea0003800000 */
        /* <DEDUP_REMOVED lines=10> */
.L_x_550:
[----:B------:R-:W0:Y:S01]  /*15e00*/  LDC.64 R24, c[0x0][0x640] ;  /* 0x00019000ff187b82 */ /* 0x000e220000000a00 */
[-CC-:B------:R-:W-:Y:S01]  /*15e10*/  SHF.R.U64 R15, R10, R16.reuse, R11.reuse ;  /* 0x000000100a0f7219 */ /* 0x180fe2000000120b */
[----:B------:R-:W-:Y:S01]  /*15e20*/  IMAD.MOV.U32 R22, RZ, RZ, 0x1 ;  /* 0x00000001ff167424 */ /* 0x000fe200078e00ff */
[----:B------:R-:W-:Y:S02]  /*15e30*/  SHF.R.U32.HI R2, RZ, R16, R11 ;  /* 0x00000010ff027219 */ /* 0x000fe4000001160b */
[----:B------:R-:W-:-:S03]  /*15e40*/  IADD3 R9, P0, RZ, -R15, RZ ;  /* 0x8000000fff097210 */ /* 0x000fc60007f1e0ff */
[----:B------:R-:W1:Y:S02]  /*15e50*/  LDC R10, c[0x0][0x618] ;  /* 0x00018600ff0a7b82 */ /* 0x000e640000000800 */
[----:B------:R-:W-:Y:S02]  /*15e60*/  IMAD.X R3, RZ, RZ, ~R2, P0 ;  /* 0x000000ffff037224 */ /* 0x000fe400000e0e02 */
[----:B------:R-:W-:Y:S02]  /*15e70*/  IMAD.MOV.U32 R2, RZ, RZ, R17 ;  /* 0x000000ffff027224 */ /* 0x000fe400078e0011 */
[-C--:B------:R-:W-:Y:S02]  /*15e80*/  IMAD R8, R3, R20.reuse, RZ ;  /* 0x0000001403087224 */ /* 0x080fe400078e02ff */
[----:B------:R-:W2:Y:S01]  /*15e90*/  LDC R16, c[0x0][0x608] ;  /* 0x00018200ff107b82 */ /* 0x000ea20000000800 */
[----:B------:R-:W-:Y:S02]  /*15ea0*/  IMAD.MOV.U32 R3, RZ, RZ, R18 ;  /* 0x000000ffff037224 */ /* 0x000fe400078e0012 */
[----:B------:R-:W-:-:S05]  /*15eb0*/  IMAD.WIDE.U32 R2, R9, R20, R2 ;  /* 0x0000001409027225 */ /* 0x000fca00078e0002 */
[----:B------:R-:W3:Y:S01]  /*15ec0*/  LDC R23, c[0x0][0x658] ;  /* 0x00019600ff177b82 */ /* 0x000ee20000000800 */
[----:B------:R-:W-:Y:S01]  /*15ed0*/  IMAD R9, R9, R21, R8 ;  /* 0x0000001509097224 */ /* 0x000fe200078e0208 */
[----:B0-----:R-:W-:Y:S01]  /*15ee0*/  ISETP.NE.U32.AND P0, PT, R24, RZ, PT ;  /* 0x000000ff1800720c */ /* 0x001fe20003f05070 */
[----:B------:R-:W-:Y:S02]  /*15ef0*/  IMAD.MOV.U32 R8, RZ, RZ, -0x1 ;  /* 0xffffffffff087424 */ /* 0x000fe400078e00ff */
[----:B------:R-:W-:Y:S01]  /*15f00*/  IMAD.IADD R3, R3, 0x1, R9 ;  /* 0x0000000103037824 */ /* 0x000fe200078e0209 */
[----:B------:R-:W-:Y:S02]  /*15f10*/  ISETP.NE.AND.EX P0, PT, R25, RZ, PT, P0 ;  /* 0x000000ff1900720c */ /* 0x000fe40003f05300 */
[----:B------:R-:W0:Y:S02]  /*15f20*/  LDC R18, c[0x0][0x600] ;  /* 0x00018000ff127b82 */ /* 0x000e240000000800 */
[----:B-1----:R-:W-:-:S02]  /*15f30*/  SHF.R.U64 R12, R2, R10, R3 ;  /* 0x0000000a020c7219 */ /* 0x002fc40000001203 */
[----:B------:R-:W-:-:S04]  /*15f40*/  SHF.R.U32.HI R3, RZ, R10, R3 ;  /* 0x0000000aff037219 */ /* 0x000fc80000011603 */
[----:B------:R-:W1:Y:S01]  /*15f50*/  LDC R20, c[0x0][0x648] ;  /* 0x00019200ff147b82 */ /* 0x000e620000000800 */
[-CC-:B--2---:R-:W-:Y:S02]  /*15f60*/  SHF.R.U64 R17, R12, R16.reuse, R3.reuse ;  /* 0x000000100c117219 */ /* 0x184fe40000001203 */
[----:B------:R-:W-:-:S05]  /*15f70*/  SHF.R.U32.HI R2, RZ, R16, R3 ;  /* 0x00000010ff027219 */ /* 0x000fca0000011603 */
[----:B------:R-:W2:Y:S01]  /*15f80*/  LDC R21, c[0x0][0x638] ;  /* 0x00018e00ff157b82 */ /* 0x000ea20000000800 */
[-CC-:B---3--:R-:W-:Y:S02]  /*15f90*/  SHF.R.U64 R16, R17, R23.reuse, R2.reuse ;  /* 0x0000001711107219 */ /* 0x188fe40000001202 */
        /* <DEDUP_REMOVED lines=16> */
.L_x_551:
[----:B------:R-:W4:Y:S01]  /*160a0*/  LDC R8, c[0x0][0x65c] ;  /* 0x00019700ff087b82 */ /* 0x000f220000000800 */
[----:B-1----:R-:W-:Y:S01]  /*160b0*/  SHF.R.U64 R3, R2, R20, R3 ;  /* 0x0000001402037219 */ /* 0x002fe20000001203 */
[----:B0-----:R-:W-:Y:S01]  /*160c0*/  VIADD R9, R18, 0xffffffff ;  /* 0xffffffff12097836 */ /* 0x001fe20000000000 */
[----:B------:R-:W-:Y:S01]  /*160d0*/  SHF.L.U32 R22, R22, R23, RZ ;  /* 0x0000001716167219 */ /* 0x000fe200000006ff */
[----:B------:R-:W-:Y:S01]  /*160e0*/  IMAD.MOV.U32 R10, RZ, RZ, R15 ;  /* 0x000000ffff0a7224 */ /* 0x000fe200078e000f */
[----:B------:R-:W-:Y:S01]  /*160f0*/  LOP3.LUT R2, R17, R26, RZ, 0xc0, !PT ;  /* 0x0000001a11027212 */ /* 0x000fe200078ec0ff */
[----:B------:R-:W-:-:S04]  /*16100*/  IMAD.MOV R5, RZ, RZ, -R3 ;  /* 0x000000ffff057224 */ /* 0x000fc800078e0a03 */
[----:B------:R-:W-:Y:S02]  /*16110*/  IMAD R3, R22, R3, R2 ;  /* 0x0000000316037224 */ /* 0x000fe400078e0202 */
[----:B--2---:R-:W-:Y:S01]  /*16120*/  IMAD R2, R5, R21, R16 ;  /* 0x0000001505027224 */ /* 0x004fe200078e0210 */
[----:B----4-:R-:W-:Y:S01]  /*16130*/  ISETP.NE.AND P0, PT, R8, 0x1, PT ;  /* 0x000000010800780c */ /* 0x010fe20003f05270 */
[----:B------:R-:W-:-:S12]  /*16140*/  IMAD.MOV.U32 R8, RZ, RZ, 0x1 ;  /* 0x00000001ff087424 */ /* 0x000fd800078e00ff */
[----:B------:R-:W-:Y:S01]  /*16150*/  @P0 IMAD R6, R7, R14, R4 ;  /* 0x0000000e07060224 */ /* 0x000fe200078e0204 */
[----:B------:R-:W-:-:S03]  /*16160*/  LOP3.LUT R7, R12, R9, RZ, 0xc0, !PT ;  /* 0x000000090c077212 */ /* 0x000fc600078ec0ff */
[----:B---3--:R-:W-:Y:S02]  /*16170*/  IMAD R3, R3, R27, R6 ;  /* 0x0000001b03037224 */ /* 0x008fe400078e0206 */
[----:B------:R-:W-:-:S05]  /*16180*/  IMAD R4, R2, R18, R7 ;  /* 0x0000001202047224 */ /* 0x000fca00078e0207 */
[----:B------:R-:W-:Y:S02]  /*16190*/  SEL R2, R4, R3, !P0 ;  /* 0x0000000304027207 */ /* 0x000fe40004000000 */
[----:B------:R-:W-:-:S07]  /*161a0*/  SEL R3, R3, R4, !P0 ;  /* 0x0000000403037207 */ /* 0x000fce0004000000 */
.L_x_549:
[----:B------:R-:W-:-:S08]  /*161b0*/  NOP ;  /* 0x0000000000007918 */ /* 0x000fd00000000000 */
[----:B-1----:R-:W0:-:S00]  /*161c0*/  USETMAXREG.DEALLOC.CTAPOOL 0x18 ;  /* 0x00000018000079c8 */ /* 0x002e0000080e0500 */
[----:B0-----:R-:W-:-:S13]  /*161d0*/  ISETP.NE.AND P0, PT, R0, RZ, PT ;  /* 0x000000ff0000720c */ /* 0x001fda0003f05270 */
[----:B------:R-:W-:Y:S05]  /*161e0*/  @P0 EXIT ;  /* 0x000000000000094d */ /* 0x000fea0003800000 */
[----:B------:R-:W-:Y:S01]  /*161f0*/  LOP3.LUT P0, RZ, R8, 0xff, RZ, 0xc0, !PT ;  /* 0x000000ff08ff7812 */ /* 0x000fe2000780c0ff */
[----:B------:R-:W-:Y:S02]  /*16200*/  IMAD.MOV.U32 R0, RZ, RZ, 0x1 ;  /* 0x00000001ff007424 */ /* 0x000fe400078e00ff */
[----:B------:R-:W-:-:S10]  /*16210*/  IMAD.MOV.U32 R6, RZ, RZ, RZ ;  /* 0x000000ffff067224 */ /* 0x000fd400078e00ff */
[----:B------:R-:W-:Y:S05]  /*16220*/  @!P0 BRA `(.L_x_552) ;  /* 0x0000000c00588947 */ /* 0x000fea0003800000 */
[----:B------:R-:W0:Y:S01]  /*16230*/  LDC R0, c[0x0][0x28c] ;  /* 0x0000a300ff007b82 */ /* 0x000e220000000800 */
[----:B------:R-:W1:Y:S01]  /*16240*/  S2R R16, SR_CgaCtaId ;  /* 0x0000000000107919 */ /* 0x000e620000008800 */
[----:B------:R-:W-:Y:S01]  /*16250*/  ULDC UR5, c[0x0][0x600] ;  /* 0x0001800000057ab9 */ /* 0x000fe20000000800 */
[----:B------:R-:W-:Y:S01]  /*16260*/  ULDC UR4, c[0x0][0xc] ;  /* 0x0000030000047ab9 */ /* 0x000fe20000000800 */
[----:B------:R-:W-:Y:S01]  /*16270*/  UIADD3 UR16, UR5, -0x1, URZ ;  /* 0xffffffff05107890 */ /* 0x000fe2000fffe03f */
[----:B------:R-:W-:Y:S01]  /*16280*/  BSSY B0, `(.L_x_552) ;  /* 0x00000d0000007945 */ /* 0x000fe20003800000 */
[----:B------:R-:W-:Y:S01]  /*16290*/  ULDC UR6, c[0x0][0x658] ;  /* 0x0001960000067ab9 */ /* 0x000fe20000000800 */
[----:B------:R-:W-:Y:S01]  /*162a0*/  ULDC UR5, c[0x0][0x10] ;  /* 0x0000040000057ab9 */ /* 0x000fe20000000800 */
[----:B------:R-:W-:Y:S01]  /*162b0*/  UMOV UR7, 0xffffffff ;  /* 0xffffffff00077882 */ /* 0x000fe20000000000 */
[----:B------:R-:W-:Y:S01]  /*162c0*/  UMOV UR8, 0x1 ;  /* 0x0000000100087882 */ /* 0x000fe20000000000 */
[----:B------:R-:W-:Y:S01]  /*162d0*/  UIMAD.WIDE.U32 UR4, UR4, UR5, URZ ;  /* 0x00000005040472a5 */ /* 0x000fe2000f8e003f */
[----:B------:R-:W-:Y:S01]  /*162e0*/  IMAD.MOV.U32 R11, RZ, RZ, 0x1 ;  /* 0x00000001ff0b7424 */ /* 0x000fe200078e00ff */
[----:B------:R-:W-:Y:S01]  /*162f0*/  USHF.L.U32 UR7, UR7, UR6, URZ ;  /* 0x0000000607077299 */ /* 0x000fe2000800063f */
[----:B------:R-:W-:Y:S01]  /*16300*/  LOP3.LUT R8, R19, 0x2, RZ, 0xfc, !PT ;  /* 0x0000000213087812 */ /* 0x000fe200078efcff */
[----:B------:R-:W-:Y:S01]  /*16310*/  USHF.L.U32 UR18, UR8, UR6, URZ ;  /* 0x0000000608127299 */ /* 0x000fe2000800063f */
[----:B------:R-:W-:Y:S01]  /*16320*/  IMAD.MOV.U32 R6, RZ, RZ, RZ ;  /* 0x000000ffff067224 */ /* 0x000fe200078e00ff */
[----:B------:R-:W-:Y:S01]  /*16330*/  ULOP3.LUT UR17, URZ, UR7, URZ, 0x33, !UPT ;  /* 0x000000073f117292 */ /* 0x000fe2000f8e333f */
[----:B------:R-:W-:Y:S01]  /*16340*/  ULDC UR6, c[0x0][0x14] ;  /* 0x0000050000067ab9 */ /* 0x000fe20000000800 */
[----:B------:R-:W-:Y:S01]  /*16350*/  ULDC.64 UR22, c[0x0][0x198] ;  /* 0x0000660000167ab9 */ /* 0x000fe20000000a00 */
[----:B------:R-:W-:-:S02]  /*16360*/  UIMAD.WIDE.U32 UR20, UR4, UR6, URZ ;  /* 0x00000006041472a5 */ /* 0x000fc4000f8e003f */
[----:B------:R-:W-:Y:S01]  /*16370*/  UIMAD UR13, UR5, UR6, URZ ;  /* 0x00000006050d72a4 */ /* 0x000fe2000f8e023f */
[----:B0-----:R-:W-:-:S03]  /*16380*/  VIADD R0, R0, 0x1f ;  /* 0x0000001f00007836 */ /* 0x001fc60000000000 */
[----:B------:R-:W-:Y:S02]  /*16390*/  UIADD3 UR13, UR21, UR13, URZ ;  /* 0x0000000d150d7290 */ /* 0x000fe4000fffe03f */
[----:B------:R-:W-:-:S04]  /*163a0*/  SHF.R.S32.HI R5, RZ, 0x1f, R0 ;  /* 0x0000001fff057819 */ /* 0x000fc80000011400 */
[----:B------:R-:W-:Y:S01]  /*163b0*/  LEA.HI R5, R5, R0, RZ, 0x5 ;  /* 0x0000000005057211 */ /* 0x000fe200078f28ff */
[C---:B-1----:R-:W-:Y:S02]  /*163c0*/  IMAD.SHL.U32 R17, R16.reuse, 0x100, RZ ;  /* 0x0000010010117824 */ /* 0x042fe400078e00ff */
[----:B------:R-:W-:Y:S01]  /*163d0*/  IMAD.SHL.U32 R16, R16, 0x2000, RZ ;  /* 0x0000200010107824 */ /* 0x000fe200078e00ff */
[----:B------:R-:W-:Y:S01]  /*163e0*/  SHF.R.S32.HI R7, RZ, 0x5, R5 ;  /* 0x00000005ff077819 */ /* 0x000fe20000011405 */
[----:B------:R-:W-:Y:S01]  /*163f0*/  IMAD.MOV.U32 R0, RZ, RZ, 0x1 ;  /* 0x00000001ff007424 */ /* 0x000fe200078e00ff */
[----:B------:R-:W-:Y:S02]  /*16400*/  LOP3.LUT R17, R17, 0x100, RZ, 0xc0, !PT ;  /* 0x0000010011117812 */ /* 0x000fe400078ec0ff */
[----:B------:R-:W-:Y:S01]  /*16410*/  LOP3.LUT R16, R16, 0x2000, RZ, 0xc0, !PT ;  /* 0x0000200010107812 */ /* 0x000fe200078ec0ff */
[----:B------:R-:W-:-:S07]  /*16420*/  VIADD R18, R7, 0x1 ;  /* 0x0000000107127836 */ /* 0x000fce0000000000 */
.L_x_563:
[----:B------:R-:W-:-:S03]  /*16430*/  UMOV UR4, 0xffffffff ;  /* 0xffffffff00047882 */ /* 0x000fc60000000000 */
[----:B------:R-:W-:Y:S05]  /*16440*/  BRA.DIV UR4, `(.L_x_553) ;  /* 0x0000000e04dc7947 */ /* 0x000fea000b800000 */
[----:B------:R-:W-:-:S13]  /*16450*/  ELECT P6, URZ, PT ;  /* 0x00000000003f782f */ /* 0x000fda00038c0000 */
.L_x_575:
[----:B------:R-:W0:Y:S01]  /*16460*/  LDC R4, c[0x0][0x28c] ;  /* 0x0000a300ff047b82 */ /* 0x000e220000000800 */
[----:B------:R-:W-:Y:S01]  /*16470*/  BSSY B1, `(.L_x_554) ;  /* 0x0000039000017945 */ /* 0x000fe20003800000 */
[----:B0-----:R-:W-:-:S13]  /*16480*/  ISETP.LT.OR P6, PT, R4, 0x1, !P6 ;  /* 0x000000010400780c */ /* 0x001fda00077c1670 */
[----:B------:R-:W-:Y:S05]  /*16490*/  @P6 BRA `(.L_x_555) ;  /* 0x0000000000d86947 */ /* 0x000fea0003800000 */
[----:B------:R-:W-:Y:S02]  /*164a0*/  IMAD R2, R2, 0x200, R17 ;  /* 0x0000020002027824 */ /* 0x000fe400078e0211 */
[----:B------:R-:W-:Y:S02]  /*164b0*/  IMAD.SHL.U32 R3, R3, 0x80, RZ ;  /* 0x0000008003037824 */ /* 0x000fe400078e00ff */
[----:B------:R-:W-:Y:S02]  /*164c0*/  IMAD.MOV.U32 R4, RZ, RZ, RZ ;  /* 0x000000ffff047224 */ /* 0x000fe400078e00ff */
[----:B------:R-:W-:Y:S02]  /*164d0*/  IMAD.MOV.U32 R5, RZ, RZ, R18 ;  /* 0x000000ffff057224 */ /* 0x000fe400078e0012 */
[----:B------:R-:W-:Y:S02]  /*164e0*/  IMAD.MOV.U32 R9, RZ, RZ, R0 ;  /* 0x000000ffff097224 */ /* 0x000fe400078e0000 */
[----:B------:R-:W-:-:S07]  /*164f0*/  IMAD.MOV.U32 R12, RZ, RZ, R6 ;  /* 0x000000ffff0c7224 */ /* 0x000fce00078e0006 */
.L_x_558:
[----:B------:R-:W0:Y:S01]  /*16500*/  S2R R13, SR_CgaCtaId ;  /* 0x00000000000d7919 */ /* 0x000e220000008800 */
[----:B------:R-:W-:Y:S02]  /*16510*/  MOV R14, 0x400 ;  /* 0x00000400000e7802 */ /* 0x000fe40000000f00 */
[----:B------:R-:W-:Y:S02]  /*16520*/  SHF.L.U32 R15, R9, 0x1f, RZ ;  /* 0x0000001f090f7819 */ /* 0x000fe400000006ff */
[----:B0-----:R-:W-:-:S05]  /*16530*/  LEA R13, R13, R14, 0x18 ;  /* 0x0000000e0d0d7211 */ /* 0x001fca00078ec0ff */
[----:B------:R-:W-:-:S04]  /*16540*/  IMAD R14, R12, 0x8, R13 ;  /* 0x000000080c0e7824 */ /* 0x000fc800078e020d */
[----:B------:R-:W0:Y:S02]  /*16550*/  SYNCS.PHASECHK.TRANS64.TRYWAIT P0, [R14+URZ+0x28], R15 ;  /* 0x0000280f0e0075a7 */ /* 0x000e24000800017f */
[----:B0-----:R-:W-:Y:S05]  /*16560*/  @!P0 BRA `(.L_x_556) ;  /* 0x0000000c00b48947 */ /* 0x001fea0003800000 */
.L_x_576:
[----:B0-----:R-:W0:Y:S02]  /*16570*/  S2R R15, SR_TID.X ;  /* 0x00000000000f7919 */ /* 0x001e240000002100 */
[----:B0-----:R-:W-:-:S13]  /*16580*/  LOP3.LUT P0, RZ, R15, 0x7f, RZ, 0xc0, !PT ;  /* 0x0000007f0fff7812 */ /* 0x001fda000780c0ff */
[----:B------:R-:W0:Y:S02]  /*16590*/  @!P0 LDC R15, c[0x0][0x500] ;  /* 0x00014000ff0f8b82 */ /* 0x000e240000000800 */
[----:B0-----:R0:W-:Y:S02]  /*165a0*/  @!P0 SYNCS.ARRIVE.TRANS64 RZ, [R14+URZ], R15 ;  /* 0x0000000f0eff89a7 */ /* 0x0011e4000800003f */
[----:B0-----:R-:W-:-:S04]  /*165b0*/  PRMT R15, R8, 0x9910, RZ ;  /* 0x00009910080f7816 */ /* 0x001fc800000000ff */
[----:B------:R-:W-:-:S13]  /*165c0*/  ISETP.NE.AND P0, PT, R15, 0x2, PT ;  /* 0x000000020f00780c */ /* 0x000fda0003f05270 */
[----:B------:R-:W-:Y:S05]  /*165d0*/  @P0 BRA `(.L_x_557) ;  /* 0x0000000000040947 */ /* 0x000fea0003800000 */
[----:B------:R-:W-:Y:S01]  /*165e0*/  BPT.TRAP 0x1 ;  /* 0x000000040000795c */ /* 0x000fe20000300000 */
.L_x_557:
[----:B------:R-:W-:Y:S01]  /*165f0*/  R2UR UR9, R14 ;  /* 0x000000000e0972ca */ /* 0x000fe200000e0000 */
[--C-:B------:R-:W-:Y:S01]  /*16600*/  IMAD R14, R12, 0x2000, R13.reuse ;  /* 0x000020000c0e7824 */ /* 0x100fe200078e020d */
[----:B------:R-:W-:Y:S01]  /*16610*/  UIADD3 UR4, UP0, UR22, 0xf0, URZ ;  /* 0x000000f016047890 */ /* 0x000fe2000ff1e03f */
[----:B------:R-:W-:Y:S01]  /*16620*/  VIADD R5, R5, 0xffffffff ;  /* 0xffffffff05057836 */ /* 0x000fe20000000000 */
[----:B------:R-:W-:Y:S01]  /*16630*/  R2UR UR11, R3 ;  /* 0x00000000030b72ca */ /* 0x000fe200000e0000 */
[----:B------:R-:W-:Y:S01]  /*16640*/  UIADD3 UR24, UP1, UR22, 0x1f0, URZ ;  /* 0x000001f016187890 */ /* 0x000fe2000ff3e03f */
[----:B------:R-:W-:Y:S01]  /*16650*/  R2UR UR5, R14 ;  /* 0x000000000e0572ca */ /* 0x000fe200000e0000 */
[----:B------:R-:W-:Y:S01]  /*16660*/  IMAD R14, R12, 0x4000, R16 ;  /* 0x000040000c0e7824 */ /* 0x000fe200078e0210 */
[----:B------:R-:W-:Y:S01]  /*16670*/  R2UR UR10, R4 ;  /* 0x00000000040a72ca */ /* 0x000fe200000e0000 */
[----:B------:R-:W-:Y:S01]  /*16680*/  VIADD R12, R12, 0x1 ;  /* 0x000000010c0c7836 */ /* 0x000fe20000000000 */
[----:B------:R-:W-:Y:S01]  /*16690*/  R2UR UR12, R10 ;  /* 0x000000000a0c72ca */ /* 0x000fe200000e0000 */
[----:B------:R-:W-:Y:S01]  /*166a0*/  IMAD R14, R14, 0x2, R13 ;  /* 0x000000020e0e7824 */ /* 0x000fe200078e020d */
[----:B------:R-:W-:Y:S01]  /*166b0*/  R2UR UR19, R2 ;  /* 0x00000000021372ca */ /* 0x000fe200000e0000 */
[----:B------:R-:W-:Y:S01]  /*166c0*/  UIADD3.X UR25, URZ, UR23, URZ, UP1, !UPT ;  /* 0x000000173f197290 */ /* 0x000fe20008ffe43f */
[----:B------:R-:W-:Y:S01]  /*166d0*/  ISETP.GT.AND P1, PT, R5, 0x1, PT ;  /* 0x000000010500780c */ /* 0x000fe20003f24270 */
[----:B------:R-:W-:Y:S01]  /*166e0*/  UMOV UR6, 0x0 ;  /* 0x0000000000067882 */ /* 0x000fe20000000000 */
[----:B------:R-:W-:Y:S01]  /*166f0*/  R2UR UR8, R14 ;  /* 0x000000000e0872ca */ /* 0x000fe200000e0000 */
[----:B------:R-:W-:Y:S01]  /*16700*/  UMOV UR7, 0x10000000 ;  /* 0x1000000000077882 */ /* 0x000fe20000000000 */
[----:B------:R-:W-:Y:S01]  /*16710*/  ISETP.NE.AND P0, PT, R12, 0x5, PT ;  /* 0x000000050c00780c */ /* 0x000fe20003f05270 */
[----:B------:R-:W-:Y:S01]  /*16720*/  UIADD3 UR14, UR5, 0x100, URZ ;  /* 0x00000100050e7890 */ /* 0x000fe2000fffe03f */
[----:B------:R-:W-:Y:S01]  /*16730*/  VIADD R4, R4, 0x20 ;  /* 0x0000002004047836 */ /* 0x000fe20000000000 */
[----:B------:R-:W-:Y:S01]  /*16740*/  UIADD3.X UR5, URZ, UR23, URZ, UP0, !UPT ;  /* 0x000000173f057290 */ /* 0x000fe200087fe43f */
[----:B------:R-:W-:Y:S01]  /*16750*/  SEL R14, RZ, 0x1, P0 ;  /* 0x00000001ff0e7807 */ /* 0x000fe20000000000 */
[----:B------:R-:W-:Y:S01]  /*16760*/  UMOV UR26, 0x30000 ;  /* 0x00030000001a7882 */ /* 0x000fe20000000000 */
[----:B------:R-:W-:-:S02]  /*16770*/  SEL R12, R12, RZ, P0 ;  /* 0x000000ff0c0c7207 */ /* 0x000fc40000000000 */
[----:B------:R-:W-:-:S03]  /*16780*/  LOP3.LUT R9, R9, R14, RZ, 0x3c, !PT ;  /* 0x0000000e09097212 */ /* 0x000fc600078e3cff */
[----:B------:R-:W-:-:S03]  /*16790*/  UIADD3 UR15, UR8, 0xa100, URZ ;  /* 0x0000a100080f7890 */ /* 0x000fc6000fffe03f */
[----:B------:R-:W-:Y:S02]  /*167a0*/  UMOV UR8, UR14 ;  /* 0x0000000e00087c82 */ /* 0x000fe40008000000 */
[----:B------:R0:W-:Y:S02]  /*167b0*/  UTMALDG.3D [UR8], [UR4], desc[UR6] ;  /* 0x00000608040075b4 */ /* 0x0001e40008011000 */
[----:B0-----:R-:W-:Y:S01]  /*167c0*/  UMOV UR8, UR15 ;  /* 0x0000000f00087c82 */ /* 0x001fe20008000000 */
[----:B------:R-:W-:Y:S02]  /*167d0*/  UMOV UR11, UR19 ;  /* 0x00000013000b7c82 */ /* 0x000fe40008000000 */
[----:B------:R0:W-:Y:S02]  /*167e0*/  UTMALDG.3D.MULTICAST [UR8], [UR24], UR26, desc[UR6] ;  /* 0x00000608180073b4 */ /* 0x0001e4000801181a */
[----:B0-----:R-:W-:Y:S05]  /*167f0*/  @P1 BRA `(.L_x_558) ;  /* 0xfffffffc00401947 */ /* 0x001fea000383ffff */
.L_x_555:
[----:B------:R-:W-:Y:S05]  /*16800*/  BSYNC B1 ;  /* 0x0000000000017941 */ /* 0x000fea0003800000 */
.L_x_554:
[----:B------:R-:W2:Y:S01]  /*16810*/  LDL.LU R15, [R1+0x200] ;  /* 0x00020000010f7983 */ /* 0x000ea20000300800 */
[----:B------:R-:W-:Y:S01]  /*16820*/  LOP3.LUT P0, RZ, R11, 0xff, RZ, 0xc0, !PT ;  /* 0x000000ff0bff7812 */ /* 0x000fe2000780c0ff */
[C---:B------:R-:W-:Y:S01]  /*16830*/  IMAD.IADD R6, R7.reuse, 0x1, R6 ;  /* 0x0000000107067824 */ /* 0x040fe200078e0206 */
[----:B------:R-:W-:Y:S01]  /*16840*/  ULDC.64 UR4, c[0x0][0x650] ;  /* 0x0001940000047ab9 */ /* 0x000fe20000000a00 */
[----:B------:R-:W3:Y:S01]  /*16850*/  LDL.LU R14, [R1+0x204] ;  /* 0x00020400010e7983 */ /* 0x000ee20000300800 */
[----:B------:R-:W-:Y:S01]  /*16860*/  ISETP.GE.U32.AND P1, PT, R7, 0x5, PT ;  /* 0x000000050700780c */ /* 0x000fe20003f26070 */
[----:B------:R-:W-:Y:S01]  /*16870*/  BSSY B1, `(.L_x_559) ;  /* 0x000006e000017945 */ /* 0x000fe20003800000 */
[----:B------:R-:W-:Y:S01]  /*16880*/  IMAD.MOV.U32 R10, RZ, RZ, -0x1 ;  /* 0xffffffffff0a7424 */ /* 0x000fe200078e00ff */
[----:B------:R-:W-:Y:S02]  /*16890*/  PRMT R4, RZ, 0x7610, R4 ;  /* 0x00007610ff047816 */ /* 0x000fe40000000004 */
[----:B------:R-:W-:-:S04]  /*168a0*/  PRMT R11, RZ, 0x7610, R11 ;  /* 0x00007610ff0b7816 */ /* 0x000fc8000000000b */
[----:B------:R-:W0:Y:S01]  /*168b0*/  @P0 S2R R3, SR_CgaCtaId ;  /* 0x0000000000030919 */ /* 0x000e220000008800 */
[----:B------:R-:W-:-:S04]  /*168c0*/  @P0 MOV R2, 0x400 ;  /* 0x0000040000020802 */ /* 0x000fc80000000f00 */
[----:B0-----:R-:W-:-:S04]  /*168d0*/  @P0 LEA R2, R3, R2, 0x18 ;  /* 0x0000000203020211 */ /* 0x001fc800078ec0ff */
[----:B------:R0:W-:Y:S01]  /*168e0*/  @P0 SYNCS.ARRIVE.TRANS64.A1T0 RZ, [R2+URZ+0x68], RZ ;  /* 0x000068ff02ff09a7 */ /* 0x0001e2000810003f */
[----:B------:R-:W-:-:S04]  /*168f0*/  ISETP.GT.U32.AND P0, PT, R6, 0x4, PT ;  /* 0x000000040600780c */ /* 0x000fc80003f04070 */
[----:B------:R-:W-:Y:S01]  /*16900*/  ISETP.LT.U32.AND P0, PT, R7, 0x5, P0 ;  /* 0x000000050700780c */ /* 0x000fe20000701070 */
[----:B0-----:R-:W-:-:S04]  /*16910*/  IMAD.WIDE.U32 R2, R6, -0x33333333, RZ ;  /* 0xcccccccd06027825 */ /* 0x001fc800078e00ff */
[----:B------:R-:W-:Y:S01]  /*16920*/  IMAD.MOV.U32 R2, RZ, RZ, -0x1 ;  /* 0xffffffffff027424 */ /* 0x000fe200078e00ff */
[----:B------:R-:W-:Y:S02]  /*16930*/  SHF.R.U32.HI R5, RZ, 0x2, R3 ;  /* 0x00000002ff057819 */ /* 0x000fe40000011603 */
[----:B------:R-:W-:-:S03]  /*16940*/  SEL R3, RZ, 0x1, !P0 ;  /* 0x00000001ff037807 */ /* 0x000fc60004000000 */
[----:B------:R-:W-:Y:S01]  /*16950*/  IMAD R6, R5, -0x5, R6 ;  /* 0xfffffffb05067824 */ /* 0x000fe200078e0206 */
[----:B------:R-:W-:Y:S01]  /*16960*/  LOP3.LUT R0, R0, R3, RZ, 0x3c, !PT ;  /* 0x0000000300007212 */ /* 0x000fe200078e3cff */
[----:B------:R-:W-:-:S03]  /*16970*/  IMAD.MOV.U32 R3, RZ, RZ, -0x1 ;  /* 0xffffffffff037424 */ /* 0x000fc600078e00ff */
[----:B------:R-:W-:Y:S02]  /*16980*/  @P1 LOP3.LUT R0, R0, 0x1, R5, 0x78, !PT ;  /* 0x0000000100001812 */ /* 0x000fe400078e7805 */
[----:B---3--:R-:W-:-:S04]  /*16990*/  IADD3 R14, P0, R14, UR20, RZ ;  /* 0x000000140e0e7c10 */ /* 0x008fc8000ff1e0ff */
[----:B--2---:R-:W-:Y:S01]  /*169a0*/  IADD3.X R15, R15, UR13, RZ, P0, !PT ;  /* 0x0000000d0f0f7c10 */ /* 0x004fe200087fe4ff */
[----:B------:R0:W-:Y:S01]  /*169b0*/  STL [R1+0x204], R14 ;  /* 0x0002040e01007387 */ /* 0x0001e20000100800 */
[----:B------:R-:W-:-:S03]  /*169c0*/  ISETP.GE.U32.AND P0, PT, R14, UR4, PT ;  /* 0x000000040e007c0c */ /* 0x000fc6000bf06070 */
[----:B------:R0:W-:Y:S01]  /*169d0*/  STL [R1+0x200], R15 ;  /* 0x0002000f01007387 */ /* 0x0001e20000100800 */
[----:B------:R-:W-:-:S13]  /*169e0*/  ISETP.GE.U32.AND.EX P0, PT, R15, UR5, PT, P0 ;  /* 0x000000050f007c0c */ /* 0x000fda000bf06100 */
[----:B0-----:R-:W-:Y:S05]  /*169f0*/  @P0 BRA `(.L_x_560) ;  /* 0x0000000400540947 */ /* 0x001fea0003800000 */
[----:B------:R-:W0:Y:S01]  /*16a00*/  S2R R9, SR_CTAID.X ;  /* 0x0000000000097919 */ /* 0x000e220000002500 */
[----:B------:R-:W1:Y:S01]  /*16a10*/  LDC R13, c[0x0][0x65c] ;  /* 0x00019700ff0d7b82 */ /* 0x000e620000000800 */
[----:B------:R-:W-:Y:S01]  /*16a20*/  ULDC UR4, c[0x0][0x150] ;  /* 0x0000540000047ab9 */ /* 0x000fe20000000800 */
[----:B------:R-:W-:Y:S01]  /*16a30*/  ULDC UR7, c[0x0][0x630] ;  /* 0x00018c0000077ab9 */ /* 0x000fe20000000800 */
[----:B------:R-:W2:Y:S05]  /*16a40*/  S2R R2, SR_CTAID.Y ;  /* 0x0000000000027919 */ /* 0x000eaa0000002600 */
[----:B------:R-:W3:Y:S01]  /*16a50*/  LDC R4, c[0x0][0x144] ;  /* 0x00005100ff047b82 */ /* 0x000ee20000000800 */
[----:B-1----:R-:W-:-:S02]  /*16a60*/  ISETP.NE.AND P2, PT, R13, 0x1, PT ;  /* 0x000000010d00780c */ /* 0x002fc40003f45270 */
[----:B0-----:R-:W-:-:S05]  /*16a70*/  I2FP.F32.U32 R3, R9 ;  /* 0x0000000900037245 */ /* 0x001fca0000201000 */
[----:B------:R-:W-:Y:S01]  /*16a80*/  FMUL R5, R3, UR4 ;  /* 0x0000000403057c20 */ /* 0x000fe20008400000 */
[----:B--2---:R-:W-:Y:S01]  /*16a90*/  I2FP.F32.U32 R3, R2 ;  /* 0x0000000200037245 */ /* 0x004fe20000201000 */
[----:B------:R-:W-:-:S04]  /*16aa0*/  ULDC UR4, c[0x0][0x154] ;  /* 0x0000550000047ab9 */ /* 0x000fc80000000800 */
[----:B------:R-:W-:Y:S01]  /*16ab0*/  FMUL R12, R3, UR4 ;  /* 0x00000004030c7c20 */ /* 0x000fe20008400000 */
[----:B------:R-:W0:Y:S01]  /*16ac0*/  F2I.U32.TRUNC.NTZ R5, R5 ;  /* 0x0000000500057305 */ /* 0x000e22000020f000 */
[----:B------:R-:W1:Y:S01]  /*16ad0*/  LDC R3, c[0x0][0x148] ;  /* 0x00005200ff037b82 */ /* 0x000e620000000800 */
[----:B------:R-:W-:Y:S02]  /*16ae0*/  ULDC.64 UR4, c[0x0][0x628] ;  /* 0x00018a0000047ab9 */ /* 0x000fe40000000a00 */
[----:B------:R-:W-:-:S04]  /*16af0*/  ISETP.NE.U32.AND P0, PT, RZ, UR4, PT ;  /* 0x00000004ff007c0c */ /* 0x000fc8000bf05070 */
[----:B------:R-:W2:Y:S01]  /*16b00*/  F2I.U32.TRUNC.NTZ R12, R12 ;  /* 0x0000000c000c7305 */ /* 0x000ea2000020f000 */
[----:B------:R-:W-:Y:S01]  /*16b10*/  ISETP.NE.AND.EX P0, PT, RZ, UR5, PT, P0 ;  /* 0x00000005ff007c0c */ /* 0x000fe2000bf05300 */
[----:B0-----:R-:W-:-:S04]  /*16b20*/  IMAD.MOV R10, RZ, RZ, -R5 ;  /* 0x000000ffff0a7224 */ /* 0x001fc800078e0a05 */
[----:B---3--:R-:W-:Y:S02]  /*16b30*/  IMAD R9, R4, R10, R9 ;  /* 0x0000000a04097224 */ /* 0x008fe400078e0209 */
[----:B--2---:R-:W-:-:S04]  /*16b40*/  IMAD.MOV R4, RZ, RZ, -R12 ;  /* 0x000000ffff047224 */ /* 0x004fc800078e0a0c */
[----:B-1----:R-:W-:Y:S02]  /*16b50*/  @P2 IMAD R9, R3, R4, R2 ;  /* 0x0000000403092224 */ /* 0x002fe400078e0202 */
[----:B------:R-:W-:Y:S02]  /*16b60*/  IMAD.MOV.U32 R2, RZ, RZ, R14 ;  /* 0x000000ffff027224 */ /* 0x000fe400078e000e */
[----:B------:R-:W-:Y:S01]  /*16b70*/  IMAD.MOV.U32 R3, RZ, RZ, R15 ;  /* 0x000000ffff037224 */ /* 0x000fe200078e000f */
[----:B------:R-:W-:Y:S06]  /*16b80*/  @!P0 BRA `(.L_x_561) ;  /* 0x0000000000288947 */ /* 0x000fec0003800000 */
[----:B------:R-:W-:Y:S02]  /*16b90*/  ULDC UR6, c[0x0][0x634] ;  /* 0x00018d0000067ab9 */ /* 0x000fe40000000800 */
[----:B------:R-:W-:-:S05]  /*16ba0*/  IADD3 R3, P0, R14, UR6, RZ ;  /* 0x000000060e037c10 */ /* 0x000fca000ff1e0ff */
[----:B------:R-:W-:-:S04]  /*16bb0*/  IMAD.X R10, RZ, RZ, R15, P0 ;  /* 0x000000ffff0a7224 */ /* 0x000fc800000e060f */
[----:B------:R-:W-:-:S04]  /*16bc0*/  IMAD.WIDE.U32 R4, R10, UR4, RZ ;  /* 0x000000040a047c25 */ /* 0x000fc8000f8e00ff */
[----:B------:R-:W-:-:S04]  /*16bd0*/  IMAD.WIDE.U32 R4, P0, R3, UR5, R4 ;  /* 0x0000000503047c25 */ /* 0x000fc8000f800004 */
[----:B------:R-:W-:-:S04]  /*16be0*/  IMAD.WIDE.U32 R2, R3, UR4, RZ ;  /* 0x0000000403027c25 */ /* 0x000fc8000f8e00ff */
[----:B------:R-:W-:Y:S01]  /*16bf0*/  IMAD.MOV.U32 R2, RZ, RZ, R5 ;  /* 0x000000ffff027224 */ /* 0x000fe200078e0005 */
[----:B------:R-:W-:Y:S01]  /*16c00*/  IADD3 RZ, P1, R3, R4, RZ ;  /* 0x0000000403ff7210 */ /* 0x000fe20007f3e0ff */
[----:B------:R-:W-:-:S04]  /*16c10*/  IMAD.X R3, RZ, RZ, RZ, P0 ;  /* 0x000000ffff037224 */ /* 0x000fc800000e06ff */
[----:B------:R-:W-:-:S08]  /*16c20*/  IMAD.WIDE.U32.X R2, R10, UR5, R2, P1 ;  /* 0x000000050a027c25 */ /* 0x000fd000088e0402 */
.L_x_561:
[--C-:B------:R-:W-:Y:S01]  /*16c30*/  SHF.R.U64 R10, R2, UR7, R3.reuse ;  /* 0x00000007020a7c19 */ /* 0x100fe20008001203 */
[----:B------:R-:W-:Y:S01]  /*16c40*/  ULDC.64 UR4, c[0x0][0x620] ;  /* 0x0001880000047ab9 */ /* 0x000fe20000000a00 */
[----:B------:R-:W-:Y:S01]  /*16c50*/  SHF.R.U32.HI R2, RZ, UR7, R3 ;  /* 0x00000007ff027c19 */ /* 0x000fe20008011603 */
[----:B------:R-:W-:Y:S01]  /*16c60*/  IMAD.MOV.U32 R3, RZ, RZ, R15 ;  /* 0x000000ffff037224 */ /* 0x000fe200078e000f */
[----:B------:R-:W-:Y:S01]  /*16c70*/  IADD3 R5, P0, RZ, -R10, RZ ;  /* 0x8000000aff057210 */ /* 0x000fe20007f1e0ff */
[----:B------:R-:W-:-:S04]  /*16c80*/  ULDC.64 UR6, c[0x0][0x640] ;  /* 0x0001900000067ab9 */ /* 0x000fc80000000a00 */
[----:B------:R-:W-:Y:S01]  /*16c90*/  IMAD.X R2, RZ, RZ, ~R2, P0 ;  /* 0x000000ffff027224 */ /* 0x000fe200000e0e02 */
[----:B------:R-:W-:-:S03]  /*16ca0*/  ISETP.NE.U32.AND P0, PT, RZ, UR6, PT ;  /* 0x00000006ff007c0c */ /* 0x000fc6000bf05070 */
[----:B------:R-:W-:Y:S01]  /*16cb0*/  IMAD R2, R2, UR4, RZ ;  /* 0x0000000402027c24 */ /* 0x000fe2000f8e02ff */
[----:B------:R-:W-:-:S03]  /*16cc0*/  ISETP.NE.AND.EX P0, PT, RZ, UR7, PT, P0 ;  /* 0x00000007ff007c0c */ /* 0x000fc6000bf05300 */
[----:B------:R-:W-:Y:S02]  /*16cd0*/  IMAD R13, R5, UR5, R2 ;  /* 0x00000005050d7c24 */ /* 0x000fe4000f8e0202 */
[----:B------:R-:W-:-:S04]  /*16ce0*/  IMAD.MOV.U32 R2, RZ, RZ, R14 ;  /* 0x000000ffff027224 */ /* 0x000fc800078e000e */
[----:B------:R-:W-:Y:S01]  /*16cf0*/  IMAD.WIDE.U32 R2, R5, UR4, R2 ;  /* 0x0000000405027c25 */ /* 0x000fe2000f8e0002 */
[----:B------:R-:W-:-:S03]  /*16d00*/  ULDC UR4, c[0x0][0x618] ;  /* 0x0001860000047ab9 */ /* 0x000fc60000000800 */
[----:B------:R-:W-:-:S05]  /*16d10*/  IMAD.IADD R3, R3, 0x1, R13 ;  /* 0x0000000103037824 */ /* 0x000fca00078e020d */
[--C-:B------:R-:W-:Y:S02]  /*16d20*/  SHF.R.U64 R12, R2, UR4, R3.reuse ;  /* 0x00000004020c7c19 */ /* 0x100fe40008001203 */
[----:B------:R-:W-:Y:S01]  /*16d30*/  SHF.R.U32.HI R3, RZ, UR4, R3 ;  /* 0x00000004ff037c19 */ /* 0x000fe20008011603 */
[----:B------:R-:W-:-:S03]  /*16d40*/  ULDC UR4, c[0x0][0x608] ;  /* 0x0001820000047ab9 */ /* 0x000fc60000000800 */
[--C-:B------:R-:W-:Y:S02]  /*16d50*/  SHF.R.U64 R13, R12, UR4, R3.reuse ;  /* 0x000000040c0d7c19 */ /* 0x100fe40008001203 */
[----:B------:R-:W-:Y:S01]  /*16d60*/  SHF.R.U32.HI R2, RZ, UR4, R3 ;  /* 0x00000004ff027c19 */ /* 0x000fe20008011603 */
[----:B------:R-:W-:-:S03]  /*16d70*/  ULDC UR4, c[0x0][0x658] ;  /* 0x0001960000047ab9 */ /* 0x000fc60000000800 */
[--C-:B------:R-:W-:Y:S02]  /*16d80*/  SHF.R.U64 R14, R13, UR4, R2.reuse ;  /* 0x000000040d0e7c19 */ /* 0x100fe40008001202 */
[----:B------:R-:W-:-:S03]  /*16d90*/  SHF.R.U32.HI R3, RZ, UR4, R2 ;  /* 0x00000004ff037c19 */ /* 0x000fc60008011602 */
        /* <DEDUP_REMOVED lines=12> */
.L_x_562:
[----:B------:R-:W-:Y:S01]  /*16e60*/  ULDC UR4, c[0x0][0x648] ;  /* 0x0001920000047ab9 */ /* 0x000fe20000000800 */
[----:B------:R-:W-:Y:S02]  /*16e70*/  LOP3.LUT R13, R13, UR17, RZ, 0xc0, !PT ;  /* 0x000000110d0d7c12 */ /* 0x000fe4000f8ec0ff */
[----:B------:R-:W-:Y:S01]  /*16e80*/  SHF.R.U64 R2, R2, UR4, R3 ;  /* 0x0000000402027c19 */ /* 0x000fe20008001203 */
[----:B------:R-:W-:-:S04]  /*16e90*/  ULDC UR4, c[0x0][0x638] ;  /* 0x00018e0000047ab9 */ /* 0x000fc80000000800 */
[----:B------:R-:W-:Y:S02]  /*16ea0*/  IMAD.MOV R3, RZ, RZ, -R2 ;  /* 0x000000ffff037224 */ /* 0x000fe400078e0a02 */
[----:B------:R-:W-:Y:S02]  /*16eb0*/  IMAD R4, R2, UR18, R13 ;  /* 0x0000001202047c24 */ /* 0x000fe4000f8e020d */
[----:B------:R-:W-:Y:S01]  /*16ec0*/  IMAD R14, R3, UR4, R14 ;  /* 0x00000004030e7c24 */ /* 0x000fe2000f8e020e */
[----:B------:R-:W-:Y:S01]  /*16ed0*/  ULDC UR4, c[0x0][0x610] ;  /* 0x0001840000047ab9 */ /* 0x000fe20000000800 */
[----:B------:R-:W-:Y:S01]  /*16ee0*/  LOP3.LUT R3, R12, UR16, RZ, 0xc0, !PT ;  /* 0x000000100c037c12 */ /* 0x000fe2000f8ec0ff */
[----:B------:R-:W-:Y:S01]  /*16ef0*/  IMAD R9, R4, UR4, R9 ;  /* 0x0000000404097c24 */ /* 0x000fe2000f8e0209 */
[----:B------:R-:W-:Y:S01]  /*16f00*/  ULDC UR4, c[0x0][0x600] ;  /* 0x0001800000047ab9 */ /* 0x000fe20000000800 */
[----:B------:R-:W-:Y:S02]  /*16f10*/  IMAD.MOV.U32 R4, RZ, RZ, 0x1 ;  /* 0x00000001ff047424 */ /* 0x000fe400078e00ff */
[----:B------:R-:W-:-:S05]  /*16f20*/  IMAD R14, R14, UR4, R3 ;  /* 0x000000040e0e7c24 */ /* 0x000fca000f8e0203 */
[----:B------:R-:W-:Y:S02]  /*16f30*/  SEL R2, R14, R9, !P2 ;  /* 0x000000090e027207 */ /* 0x000fe40005000000 */
[----:B------:R-:W-:-:S07]  /*16f40*/  SEL R3, R9, R14, !P2 ;  /* 0x0000000e09037207 */ /* 0x000fce0005000000 */
.L_x_560:
[----:B------:R-:W-:Y:S05]  /*16f50*/  BSYNC B1 ;  /* 0x0000000000017941 */ /* 0x000fea0003800000 */
.L_x_559:
[----:B------:R-:W-:-:S13]  /*16f60*/  LOP3.LUT P0, RZ, R4, 0xff, RZ, 0xc0, !PT ;  /* 0x000000ff04ff7812 */ /* 0x000fda000780c0ff */
[----:B------:R-:W-:Y:S05]  /*16f70*/  @P0 BRA `(.L_x_563) ;  /* 0xfffffff4002c0947 */ /* 0x000fea000383ffff */
[----:B------:R-:W-:Y:S05]  /*16f80*/  BSYNC B0 ;  /* 0x0000000000007941 */ /* 0x000fea0003800000 */
.L_x_552:
[----:B------:R-:W-:-:S03]  /*16f90*/  UMOV UR4, 0xffffffff ;  /* 0xffffffff00047882 */ /* 0x000fc60000000000 */
[----:B------:R-:W-:Y:S05]  /*16fa0*/  BRA.DIV UR4, `(.L_x_564) ;  /* 0x0000000604387947 */ /* 0x000fea000b800000 */
[----:B------:R-:W-:-:S13]  /*16fb0*/  ELECT P6, URZ, PT ;  /* 0x00000000003f782f */ /* 0x000fda00038c0000 */
.L_x_579:
[----:B------:R-:W-:Y:S04]  /*16fc0*/  BSSY B0, `(.L_x_565) ;  /* 0x0000034000007945 */ /* 0x000fe80003800000 */
[----:B------:R-:W-:Y:S05]  /*16fd0*/  @!P6 BRA `(.L_x_566) ;  /* 0x0000000000c8e947 */ /* 0x000fea0003800000 */
[----:B------:R-:W-:-:S04]  /*16fe0*/  LOP3.LUT R19, R19, 0x2, RZ, 0xfc, !PT ;  /* 0x0000000213137812 */ /* 0x000fc800078efcff */
[----:B------:R-:W-:-:S13]  /*16ff0*/  ISETP.NE.AND P0, PT, R19, 0x3, PT ;  /* 0x000000031300780c */ /* 0x000fda0003f05270 */
[----:B------:R-:W-:Y:S05]  /*17000*/  @!P0 BRA `(.L_x_567) ;  /* 0x0000000000048947 */ /* 0x000fea0003800000 */
[----:B------:R-:W-:Y:S01]  /*17010*/  BPT.TRAP 0x1 ;  /* 0x000000040000795c */ /* 0x000fe20000300000 */
.L_x_567:
[----:B------:R-:W0:Y:S01]  /*17020*/  S2R R3, SR_CgaCtaId ;  /* 0x0000000000037919 */ /* 0x000e220000008800 */
[----:B------:R-:W-:-:S04]  /*17030*/  MOV R2, 0x400 ;  /* 0x0000040000027802 */ /* 0x000fc80000000f00 */
[----:B0-----:R-:W-:Y:S02]  /*17040*/  LEA R3, R3, R2, 0x18 ;  /* 0x0000000203037211 */ /* 0x001fe400078ec0ff */
[----:B------:R-:W-:-:S03]  /*17050*/  SHF.L.U32 R2, R0, 0x1f, RZ ;  /* 0x0000001f00027819 */ /* 0x000fc600000006ff */
[----:B------:R-:W-:-:S04]  /*17060*/  VIADD R3, R3, 0x28 ;  /* 0x0000002803037836 */ /* 0x000fc80000000000 */
[----:B------:R-:W-:-:S04]  /*17070*/  IMAD R5, R6, 0x8, R3 ;  /* 0x0000000806057824 */ /* 0x000fc800078e0203 */
[----:B------:R-:W0:Y:S02]  /*17080*/  SYNCS.PHASECHK.TRANS64.TRYWAIT P0, [R5+URZ], R2 ;  /* 0x00000002050075a7 */ /* 0x000e24000800017f */
[----:B0-----:R-:W-:Y:S05]  /*17090*/  @!P0 BRA `(.L_x_568) ;  /* 0x00000004001c8947 */ /* 0x001fea0003800000 */
.L_x_580:
[----:B------:R-:W-:-:S05]  /*170a0*/  VIADD R6, R6, 0x1 ;  /* 0x0000000106067836 */ /* 0x000fca0000000000 */
[----:B------:R-:W-:-:S04]  /*170b0*/  ISETP.NE.AND P0, PT, R6, 0x5, PT ;  /* 0x000000050600780c */ /* 0x000fc80003f05270 */
[----:B0-----:R-:W-:Y:S02]  /*170c0*/  SEL R5, RZ, 0x1, P0 ;  /* 0x00000001ff057807 */ /* 0x001fe40000000000 */
[----:B------:R-:W-:Y:S02]  /*170d0*/  SEL R6, R6, RZ, P0 ;  /* 0x000000ff06067207 */ /* 0x000fe40000000000 */
[----:B------:R-:W-:-:S03]  /*170e0*/  LOP3.LUT R5, R0, R5, RZ, 0x3c, !PT ;  /* 0x0000000500057212 */ /* 0x000fc600078e3cff */
[----:B------:R-:W-:Y:S01]  /*170f0*/  IMAD R7, R6, 0x8, R3 ;  /* 0x0000000806077824 */ /* 0x000fe200078e0203 */
[----:B------:R-:W-:-:S04]  /*17100*/  SHF.L.U32 R0, R5, 0x1f, RZ ;  /* 0x0000001f05007819 */ /* 0x000fc800000006ff */
[----:B------:R-:W0:Y:S02]  /*17110*/  SYNCS.PHASECHK.TRANS64.TRYWAIT P0, [R7+URZ], R0 ;  /* 0x00000000070075a7 */ /* 0x000e24000800017f */
[----:B0-----:R-:W-:Y:S05]  /*17120*/  @!P0 BRA `(.L_x_569) ;  /* 0x00000004000c8947 */ /* 0x001fea0003800000 */
.L_x_581:
[----:B0-----:R-:W-:-:S05]  /*17130*/  VIADD R0, R6, 0x1 ;  /* 0x0000000106007836 */ /* 0x001fca0000000000 */
[----:B------:R-:W-:-:S04]  /*17140*/  ISETP.NE.AND P0, PT, R0, 0x5, PT ;  /* 0x000000050000780c */ /* 0x000fc80003f05270 */
[----:B------:R-:W-:Y:S02]  /*17150*/  SEL R2, RZ, 0x1, P0 ;  /* 0x00000001ff027807 */ /* 0x000fe40000000000 */
[----:B------:R-:W-:Y:S02]  /*17160*/  SEL R4, R0, RZ, P0 ;  /* 0x000000ff00047207 */ /* 0x000fe40000000000 */
[----:B------:R-:W-:-:S03]  /*17170*/  LOP3.LUT R5, R5, R2, RZ, 0x3c, !PT ;  /* 0x0000000205057212 */ /* 0x000fc600078e3cff */
[----:B------:R-:W-:Y:S01]  /*17180*/  IMAD R7, R4, 0x8, R3 ;  /* 0x0000000804077824 */ /* 0x000fe200078e0203 */
[----:B------:R-:W-:-:S04]  /*17190*/  SHF.L.U32 R0, R5, 0x1f, RZ ;  /* 0x0000001f05007819 */ /* 0x000fc800000006ff */
[----:B------:R-:W0:Y:S02]  /*171a0*/  SYNCS.PHASECHK.TRANS64.TRYWAIT P0, [R7+URZ], R0 ;  /* 0x00000000070075a7 */ /* 0x000e24000800017f */
[----:B0-----:R-:W-:Y:S05]  /*171b0*/  @!P0 BRA `(.L_x_570) ;  /* 0x0000000000fc8947 */ /* 0x001fea0003800000 */
.L_x_582:
        /* <DEDUP_REMOVED lines=9> */
.L_x_583:
[----:B0-----:R-:W-:-:S05]  /*17250*/  VIADD R0, R4, 0x1 ;  /* 0x0000000104007836 */ /* 0x001fca0000000000 */
[----:B------:R-:W-:-:S04]  /*17260*/  ISETP.NE.AND P0, PT, R0, 0x5, PT ;  /* 0x000000050000780c */ /* 0x000fc80003f05270 */
[----:B------:R-:W-:Y:S02]  /*17270*/  SEL R2, RZ, 0x1, P0 ;  /* 0x00000001ff027807 */ /* 0x000fe40000000000 */
[----:B------:R-:W-:Y:S02]  /*17280*/  SEL R0, R0, RZ, P0 ;  /* 0x000000ff00007207 */ /* 0x000fe40000000000 */
[----:B------:R-:W-:-:S03]  /*17290*/  LOP3.LUT R2, R5, R2, RZ, 0x3c, !PT ;  /* 0x0000000205027212 */ /* 0x000fc600078e3cff */
[----:B------:R-:W-:Y:S01]  /*172a0*/  IMAD R3, R0, 0x8, R3 ;  /* 0x0000000800037824 */ /* 0x000fe200078e0203 */
[----:B------:R-:W-:-:S07]  /*172b0*/  SHF.L.U32 R0, R2, 0x1f, RZ ;  /* 0x0000001f02007819 */ /* 0x000fce00000006ff */
.L_x_572:
[----:B0-----:R0:W1:Y:S02]  /*172c0*/  SYNCS.PHASECHK.TRANS64.TRYWAIT P0, [R3+URZ], R0 ;  /* 0x00000000030075a7 */ /* 0x001064000800017f */
[----:B-1----:R-:W-:Y:S05]  /*172d0*/  @!P0 NANOSLEEP.SYNCS 0x989680 ;  /* 0x009896800000895d */ /* 0x002fea0003900000 */
[----:B------:R-:W1:Y:S02]  /*172e0*/  @!P0 SYNCS.PHASECHK.TRANS64 P0, [R3+URZ], R0 ;  /* 0x00000000030085a7 */ /* 0x000e64000800007f */
[----:B-1----:R-:W-:Y:S05]  /*172f0*/  @!P0 BRA `(.L_x_572) ;  /* 0xfffffffc00f08947 */ /* 0x002fea000383ffff */
.L_x_566:
[----:B------:R-:W-:Y:S05]  /*17300*/  BSYNC B0 ;  /* 0x0000000000007941 */ /* 0x000fea0003800000 */
.L_x_565:
[----:B------:R-:W-:Y:S05]  /*17310*/  EXIT ;  /* 0x000000000000794d */ /* 0x000fea0003800000 */
.L_x_21:
[----:B-1----:R1:W2:Y:S02]  /*17320*/  SYNCS.PHASECHK.TRANS64.TRYWAIT P1, [R4+URZ], R3 ;  /* 0x00000003040075a7 */ /* 0x0022a4000802017f */
[----:B--2---:R-:W-:Y:S05]  /*17330*/  @!P1 NANOSLEEP.SYNCS 0x989680 ;  /* 0x009896800000995d */ /* 0x004fea0003900000 */
[----:B------:R-:W2:Y:S02]  /*17340*/  @!P1 SYNCS.PHASECHK.TRANS64 P1, [R4+URZ], R3 ;  /* 0x00000003040095a7 */ /* 0x000ea4000802007f */
[----:B--2---:R-:W-:Y:S05]  /*17350*/  @!P1 BRA `(.L_x_21) ;  /* 0xfffffffc00f09947 */ /* 0x004fea000383ffff */
[----:B------:R-:W-:Y:S05]  /*17360*/  BRA `(.L_x_20) ;  /* 0xfffffea000887947 */ /* 0x000fea000383ffff */
.L_x_26:
[----:B-1----:R1:W2:Y:S02]  /*17370*/  SYNCS.PHASECHK.TRANS64.TRYWAIT P1, [R6+URZ], R7 ;  /* 0x00000007060075a7 */ /* 0x0022a4000802017f */
[----:B--2---:R-:W-:Y:S05]  /*17380*/  @!P1 NANOSLEEP.SYNCS 0x989680 ;  /* 0x009896800000995d */ /* 0x004fea0003900000 */
[----:B------:R-:W2:Y:S02]  /*17390*/  @!P1 SYNCS.PHASECHK.TRANS64 P1, [R6+URZ], R7 ;  /* 0x00000007060095a7 */ /* 0x000ea4000802007f */
[----:B--2---:R-:W-:Y:S05]  /*173a0*/  @!P1 BRA `(.L_x_26) ;  /* 0xfffffffc00f09947 */ /* 0x004fea000383ffff */
[----:B------:R-:W-:Y:S05]  /*173b0*/  BRA `(.L_x_25) ;  /* 0xfffffeb400d07947 */ /* 0x000fea000383ffff */
.L_x_553:
[----:B------:R-:W-:Y:S01]  /*173c0*/  BSSY B1, `(.L_x_573) ;  /* 0x0000006000017945 */ /* 0x000fe20003800000 */
[----:B------:R-:W-:-:S07]  /*173d0*/  IMAD.MOV.U32 R15, RZ, RZ, -0x1 ;  /* 0xffffffffff0f7424 */ /* 0x000fce00078e00ff */
[----:B------:R-:W-:Y:S05]  /*173e0*/  WARPSYNC.COLLECTIVE R15, `(.L_x_574) ;  /* 0x000000000f0c7348 */ /* 0x000fea0003c00000 */
[----:B------:R-:W-:Y:S02]  /*173f0*/  ELECT P6, UR62, PT ;  /* 0x00000000003e782f */ /* 0x000fe400038c0000 */
[----:B------:R-:W-:Y:S01]  /*17400*/  MOV R14, UR62 ;  /* 0x0000003e000e7c02 */ /* 0x000fe20008000f00 */
[----:B------:R-:W-:Y:S10]  /*17410*/  ENDCOLLECTIVE ;  /* 0x000000000000791b */ /* 0x000ff40003800000 */
.L_x_574:
[----:B------:R-:W-:Y:S05]  /*17420*/  BSYNC B1 ;  /* 0x0000000000017941 */ /* 0x000fea0003800000 */
.L_x_573:
[----:B------:R-:W-:Y:S05]  /*17430*/  BRA `(.L_x_575) ;  /* 0xfffffff000087947 */ /* 0x000fea000383ffff */
.L_x_556:
[----:B0-----:R0:W1:Y:S02]  /*17440*/  SYNCS.PHASECHK.TRANS64.TRYWAIT P0, [R14+URZ+0x28], R15 ;  /* 0x0000280f0e0075a7 */ /* 0x001064000800017f */
[----:B-1----:R-:W-:Y:S05]  /*17450*/  @!P0 NANOSLEEP.SYNCS 0x989680 ;  /* 0x009896800000895d */ /* 0x002fea0003900000 */
[----:B------:R-:W1:Y:S02]  /*17460*/  @!P0 SYNCS.PHASECHK.TRANS64 P0, [R14+URZ+0x28], R15 ;  /* 0x0000280f0e0085a7 */ /* 0x000e64000800007f */
[----:B-1----:R-:W-:Y:S05]  /*17470*/  @!P0 BRA `(.L_x_556) ;  /* 0xfffffffc00f08947 */ /* 0x002fea000383ffff */
[----:B------:R-:W-:Y:S05]  /*17480*/  BRA `(.L_x_576) ;  /* 0xfffffff000387947 */ /* 0x000fea000383ffff */
.L_x_564:
[----:B------:R-:W-:Y:S01]  /*17490*/  BSSY B0, `(.L_x_577) ;  /* 0x0000006000007945 */ /* 0x000fe20003800000 */
[----:B------:R-:W-:-:S07]  /*174a0*/  IMAD.MOV.U32 R15, RZ, RZ, -0x1 ;  /* 0xffffffffff0f7424 */ /* 0x000fce00078e00ff */
[----:B------:R-:W-:Y:S05]  /*174b0*/  WARPSYNC.COLLECTIVE R15, `(.L_x_578) ;  /* 0x000000000f0c7348 */ /* 0x000fea0003c00000 */
[----:B------:R-:W-:Y:S02]  /*174c0*/  ELECT P6, UR62, PT ;  /* 0x00000000003e782f */ /* 0x000fe400038c0000 */
[----:B------:R-:W-:Y:S01]  /*174d0*/  MOV R14, UR62 ;  /* 0x0000003e000e7c02 */ /* 0x000fe20008000f00 */
[----:B------:R-:W-:Y:S10]  /*174e0*/  ENDCOLLECTIVE ;  /* 0x000000000000791b */ /* 0x000ff40003800000 */
.L_x_578:
[----:B------:R-:W-:Y:S05]  /*174f0*/  BSYNC B0 ;  /* 0x0000000000007941 */ /* 0x000fea0003800000 */
.L_x_577:
[----:B------:R-:W-:Y:S05]  /*17500*/  BRA `(.L_x_579) ;  /* 0xfffffff800ac7947 */ /* 0x000fea000383ffff */
.L_x_568:
[----:B0-----:R0:W1:Y:S02]  /*17510*/  SYNCS.PHASECHK.TRANS64.TRYWAIT P0, [R5+URZ], R2 ;  /* 0x00000002050075a7 */ /* 0x001064000800017f */
[----:B-1----:R-:W-:Y:S05]  /*17520*/  @!P0 NANOSLEEP.SYNCS 0x989680 ;  /* 0x009896800000895d */ /* 0x002fea0003900000 */
[----:B------:R-:W1:Y:S02]  /*17530*/  @!P0 SYNCS.PHASECHK.TRANS64 P0, [R5+URZ], R2 ;  /* 0x00000002050085a7 */ /* 0x000e64000800007f */
[----:B-1----:R-:W-:Y:S05]  /*17540*/  @!P0 BRA `(.L_x_568) ;  /* 0xfffffffc00f08947 */ /* 0x002fea000383ffff */
[----:B------:R-:W-:Y:S05]  /*17550*/  BRA `(.L_x_580) ;  /* 0xfffffff800d07947 */ /* 0x000fea000383ffff */
.L_x_569:
[----:B0-----:R0:W1:Y:S02]  /*17560*/  SYNCS.PHASECHK.TRANS64.TRYWAIT P0, [R7+URZ], R0 ;  /* 0x00000000070075a7 */ /* 0x001064000800017f */
[----:B-1----:R-:W-:Y:S05]  /*17570*/  @!P0 NANOSLEEP.SYNCS 0x989680 ;  /* 0x009896800000895d */ /* 0x002fea0003900000 */
[----:B------:R-:W1:Y:S02]  /*17580*/  @!P0 SYNCS.PHASECHK.TRANS64 P0, [R7+URZ], R0 ;  /* 0x00000000070085a7 */ /* 0x000e64000800007f */
[----:B-1----:R-:W-:Y:S05]  /*17590*/  @!P0 BRA `(.L_x_569) ;  /* 0xfffffffc00f08947 */ /* 0x002fea000383ffff */
[----:B------:R-:W-:Y:S05]  /*175a0*/  BRA `(.L_x_581) ;  /* 0xfffffff800e07947 */ /* 0x000fea000383ffff */
.L_x_570:
[----:B0-----:R0:W1:Y:S02]  /*175b0*/  SYNCS.PHASECHK.TRANS64.TRYWAIT P0, [R7+URZ], R0 ;  /* 0x00000000070075a7 */ /* 0x001064000800017f */
[----:B-1----:R-:W-:Y:S05]  /*175c0*/  @!P0 NANOSLEEP.SYNCS 0x989680 ;  /* 0x009896800000895d */ /* 0x002fea0003900000 */
[----:B------:R-:W1:Y:S02]  /*175d0*/  @!P0 SYNCS.PHASECHK.TRANS64 P0, [R7+URZ], R0 ;  /* 0x00000000070085a7 */ /* 0x000e64000800007f */
[----:B-1----:R-:W-:Y:S05]  /*175e0*/  @!P0 BRA `(.L_x_570) ;  /* 0xfffffffc00f08947 */ /* 0x002fea000383ffff */
[----:B------:R-:W-:Y:S05]  /*175f0*/  BRA `(.L_x_582) ;  /* 0xfffffff800f07947 */ /* 0x000fea000383ffff */
.L_x_571:
[----:B0-----:R0:W1:Y:S02]  /*17600*/  SYNCS.PHASECHK.TRANS64.TRYWAIT P0, [R7+URZ], R0 ;  /* 0x00000000070075a7 */ /* 0x001064000800017f */
[----:B-1----:R-:W-:Y:S05]  /*17610*/  @!P0 NANOSLEEP.SYNCS 0x989680 ;  /* 0x009896800000895d */ /* 0x002fea0003900000 */
[----:B------:R-:W1:Y:S02]  /*17620*/  @!P0 SYNCS.PHASECHK.TRANS64 P0, [R7+URZ], R0 ;  /* 0x00000000070085a7 */ /* 0x000e64000800007f */
[----:B-1----:R-:W-:Y:S05]  /*17630*/  @!P0 BRA `(.L_x_571) ;  /* 0xfffffffc00f08947 */ /* 0x002fea000383ffff */
[----:B------:R-:W-:Y:S05]  /*17640*/  BRA `(.L_x_583) ;  /* 0xfffffffc00007947 */ /* 0x000fea000383ffff */
.L_x_584:
[----:B------:R-:W-:-:S00]  /*17650*/  BRA `(.L_x_584) ;  /* 0xfffffffc00fc7947 */ /* 0x000fc0000383ffff */
[----:B------:R-:W-:-:S00]  /*17660*/  NOP ;  /* 0x0000000000007918 */ /* 0x000fc00000000000 */
        /* <DEDUP_REMOVED lines=9> */
.L_x_585:


//--------------------- .nv.global.init           --------------------------
	.section	.nv.global.init,"aw",@progbits
.nv.global.init:
	.type		$str$22,@object
	.size		$str$22,($str$23 - $str$22)
$str$22:
        /*0000*/ 	.byte	0x6b, 0x5f, 0x74, 0x69, 0x6c, 0x65, 0x5f, 0x63, 0x6f, 0x75, 0x6e, 0x74, 0x20, 0x3e, 0x3d, 0x20
        /*0010*/ 	.byte	0x31, 0x00
	.type		$str$23,@object
	.size		$str$23,(__unnamed_1 - $str$23)
$str$23:
        /*0012*/ 	.byte	0x2f, 0x74, 0x6d, 0x70, 0x2f, 0x63, 0x75, 0x74, 0x6c, 0x61, 0x73, 0x73, 0x5f, 0x73, 0x77, 0x65
        /*0022*/ 	.byte	0x65, 0x70, 0x5f, 0x73, 0x72, 0x63, 0x2f, 0x69, 0x6e, 0x63, 0x6c, 0x75, 0x64, 0x65, 0x2f, 0x63
        /*0032*/ 	.byte	0x75, 0x74, 0x6c, 0x61, 0x73, 0x73, 0x2f, 0x67, 0x65, 0x6d, 0x6d, 0x2f, 0x63, 0x6f, 0x6c, 0x6c
        /*0042*/ 	.byte	0x65, 0x63, 0x74, 0x69, 0x76, 0x65, 0x2f, 0x73, 0x6d, 0x39, 0x30, 0x5f, 0x6d, 0x6d, 0x61, 0x5f
        /*0052*/ 	.byte	0x74, 0x6d, 0x61, 0x5f, 0x67, 0x6d, 0x6d, 0x61, 0x5f, 0x73, 0x73, 0x5f, 0x77, 0x61, 0x72, 0x70
        /*0062*/ 	.byte	0x73, 0x70, 0x65, 0x63, 0x69, 0x61, 0x6c, 0x69, 0x7a, 0x65, 0x64, 0x2e, 0x68, 0x70, 0x70, 0x00
	.type		__unnamed_1,@object
	.size		__unnamed_1,(.L_0 - __unnamed_1)
__unnamed_1:
        /* <DEDUP_REMOVED lines=181> */
        /*0bc2*/ 	.byte	0x65, 0x6e, 0x74, 0x69, 0x74, 0x79, 0x5d, 0x00
.L_0:


//--------------------- .nv.shared._ZN7cutlass13device_kernelINS_4gemm6kernel13GemmUniversalIN4cute5tupleIJiiiiEEENS1_10collective13CollectiveMmaINS1_34MainloopSm90TmaGmmaWarpSpecializedILi5ENS5_IJNS4_1CILi2EEENSA_ILi1EEESC_EEENS1_35KernelTmaWarpSpecializedCooperativeEEENS5_IJNSA_ILi128EEENSA_ILi512EEENSA_ILi32EEEEEENS_6half_tENS5_IJlSC_lEEESK_SL_NS4_8TiledMMAINS4_8MMA_AtomIJNS4_4SM904GMMA26MMA_64x256x16_F32F16F16_SSILNSP_5MajorE0ELSR_0ELNSP_7ScaleInE1ELSS_1EEEEEENS4_6LayoutISD_NS5_IJSC_NSA_ILi0EEESW_EEEEENS5_IJNS4_10UnderscoreESZ_SZ_EEEEENS4_13SM90_TMA_LOADENS4_14ComposedLayoutINS4_7SwizzleILi2ELi4ELi3EEENS4_18smem_ptr_flag_bitsILi16EEENSV_INS5_IJNSA_ILi8EEESI_EEENS5_IJSI_SC_EEEEEEEvNS4_8identityENS4_23SM90_TMA_LOAD_MULTICASTES1C_vS1D_EENS_8epilogue10collective6detail29Sm90TmaWarpSpecializedAdapterINS1H_15DefaultEpilogueISK_SL_SL_NS1G_6thread17LinearCombinationISK_Li1EffLNS1L_9ScaleType4KindE0ELNS_15FloatRoundStyleE2ESK_EENS1_15EpilogueDefaultEEEEEvvEEEEvNT_6ParamsE --------------------------
	.section	.nv.shared._ZN7cutlass13device_kernelINS_4gemm6kernel13GemmUniversalIN4cute5tupleIJiiiiEEENS1_10collective13CollectiveMmaINS1_34MainloopSm90TmaGmmaWarpSpecializedILi5ENS5_IJNS4_1CILi2EEENSA_ILi1EEESC_EEENS1_35KernelTmaWarpSpecializedCooperativeEEENS5_IJNSA_ILi128EEENSA_ILi512EEENSA_ILi32EEEEEENS_6half_tENS5_IJlSC_lEEESK_SL_NS4_8TiledMMAINS4_8MMA_AtomIJNS4_4SM904GMMA26MMA_64x256x16_F32F16F16_SSILNSP_5MajorE0ELSR_0ELNSP_7ScaleInE1ELSS_1EEEEEENS4_6LayoutISD_NS5_IJSC_NSA_ILi0EEESW_EEEEENS5_IJNS4_10UnderscoreESZ_SZ_EEEEENS4_13SM90_TMA_LOADENS4_14ComposedLayoutINS4_7SwizzleILi2ELi4ELi3EEENS4_18smem_ptr_flag_bitsILi16EEENSV_INS5_IJNSA_ILi8EEESI_EEENS5_IJSI_SC_EEEEEEEvNS4_8identityENS4_23SM90_TMA_LOAD_MULTICASTES1C_vS1D_EENS_8epilogue10collective6detail29Sm90TmaWarpSpecializedAdapterINS1H_15DefaultEpilogueISK_SL_SL_NS1G_6thread17LinearCombinationISK_Li1EffLNS1L_9ScaleType4KindE0ELNS_15FloatRoundStyleE2ESK_EENS1_15EpilogueDefaultEEEEEvvEEEEvNT_6ParamsE,"aw",@nobits
	.sectionflags	@""
	.align	16
	.zero		1024


//--------------------- .nv.shared.reserved.0     --------------------------
	.section	.nv.shared.reserved.0,"aw",@nobits
	.weak		__nv_reservedSMEM_offset_0_alias
	.size		__nv_reservedSMEM_offset_0_alias, 0, 0
	.other		__nv_reservedSMEM_offset_0_alias,@"STO_CUDA_RESERVED_SHARED STV_DEFAULT"
__nv_reservedSMEM_offset_0_alias:
	.zero		0


//--------------------- .nv.global                --------------------------
	.section	.nv.global,"aw",@nobits
.nv.global:
	.type		_ZN39_INTERNAL_400438d0_4_k_cu_4701662e_29474cute1_E,@object
	.size		_ZN39_INTERNAL_400438d0_4_k_cu_4701662e_29474cute1_E,(_ZN39_INTERNAL_400438d0_4_k_cu_4701662e_29474cuda3std3__45__cpo6cbeginE - _ZN39_INTERNAL_400438d0_4_k_cu_4701662e_29474cute1_E)
_ZN39_INTERNAL_400438d0_4_k_cu_4701662e_29474cute1_E:
	.zero		1
	.type		_ZN39_INTERNAL_400438d0_4_k_cu_4701662e_29474cuda3std3__45__cpo6cbeginE,@object
	.size		_ZN39_INTERNAL_400438d0_4_k_cu_4701662e_29474cuda3std3__45__cpo6cbeginE,(_ZN39_INTERNAL_400438d0_4_k_cu_4701662e_29474cuda3std3__48in_placeE - _ZN39_INTERNAL_400438d0_4_k_cu_4701662e_29474cuda3std3__45__cpo6cbeginE)
_ZN39_INTERNAL_400438d0_4_k_cu_4701662e_29474cuda3std3__45__cpo6cbeginE:
	.zero		1
	.type		_ZN39_INTERNAL_400438d0_4_k_cu_4701662e_29474cuda3std3__48in_placeE,@object
	.size		_ZN39_INTERNAL_400438d0_4_k_cu_4701662e_29474cuda3std3__48in_placeE,(_ZN39_INTERNAL_400438d0_4_k_cu_4701662e_29474cuda3std6ranges3__45__cpo9iter_moveE - _ZN39_INTERNAL_400438d0_4_k_cu_4701662e_29474cuda3std3__48in_placeE)
_ZN39_INTERNAL_400438d0_4_k_cu_4701662e_29474cuda3std3__48in_placeE:
	.zero		1
	.type		_ZN39_INTERNAL_400438d0_4_k_cu_4701662e_29474cuda3std6ranges3__45__cpo9iter_moveE,@object
	.size		_ZN39_INTERNAL_400438d0_4_k_cu_4701662e_29474cuda3std6ranges3__45__cpo9iter_moveE,(_ZN39_INTERNAL_400438d0_4_k_cu_4701662e_29474cuda3std3__45__cpo5beginE - _ZN39_INTERNAL_400438d0_4_k_cu_4701662e_29474cuda3std6ranges3__45__cpo9iter_moveE)
_ZN39_INTERNAL_400438d0_4_k_cu_4701662e_29474cuda3std6ranges3__45__cpo9iter_moveE:
	.zero		1
	.type		_ZN39_INTERNAL_400438d0_4_k_cu_4701662e_29474cuda3std3__45__cpo5beginE,@object
	.size		_ZN39_INTERNAL_400438d0_4_k_cu_4701662e_29474cuda3std3__45__cpo5beginE,(_ZN39_INTERNAL_400438d0_4_k_cu_4701662e_29474cuda3std3__441_GLOBAL__N__400438d0_4_k_cu_4701662e_29476ignoreE - _ZN39_INTERNAL_400438d0_4_k_cu_4701662e_29474cuda3std3__45__cpo5beginE)
_ZN39_INTERNAL_400438d0_4_k_cu_4701662e_29474cuda3std3__45__cpo5beginE:
	.zero		1
	.type		_ZN39_INTERNAL_400438d0_4_k_cu_4701662e_29474cuda3std3__441_GLOBAL__N__400438d0_4_k_cu_4701662e_29476ignoreE,@object
	.size		_ZN39_INTERNAL_400438d0_4_k_cu_4701662e_29474cuda3std3__441_GLOBAL__N__400438d0_4_k_cu_4701662e_29476ignoreE,(_ZN39_INTERNAL_400438d0_4_k_cu_4701662e_29474cute7productE - _ZN39_INTERNAL_400438d0_4_k_cu_4701662e_29474cuda3std3__441_GLOBAL__N__400438d0_4_k_cu_4701662e_29476ignoreE)
_ZN39_INTERNAL_400438d0_4_k_cu_4701662e_29474cuda3std3__441_GLOBAL__N__400438d0_4_k_cu_4701662e_29476ignoreE:
	.zero		1
	.type		_ZN39_INTERNAL_400438d0_4_k_cu_4701662e_29474cute7productE,@object
	.size		_ZN39_INTERNAL_400438d0_4_k_cu_4701662e_29474cute7productE,(_ZN39_INTERNAL_400438d0_4_k_cu_4701662e_29474cuda3std3__45__cpo3endE - _ZN39_INTERNAL_400438d0_4_k_cu_4701662e_29474cute7productE)
_ZN39_INTERNAL_400438d0_4_k_cu_4701662e_29474cute7productE:
	.zero		1
	.type		_ZN39_INTERNAL_400438d0_4_k_cu_4701662e_29474cuda3std3__45__cpo3endE,@object
	.size		_ZN39_INTERNAL_400438d0_4_k_cu_4701662e_29474cuda3std3__45__cpo3endE,(_ZN39_INTERNAL_400438d0_4_k_cu_4701662e_29474cuda3std3__419piecewise_constructE - _ZN39_INTERNAL_400438d0_4_k_cu_4701662e_29474cuda3std3__45__cpo3endE)
_ZN39_INTERNAL_400438d0_4_k_cu_4701662e_29474cuda3std3__45__cpo3endE:
	.zero		1
	.type		_ZN39_INTERNAL_400438d0_4_k_cu_4701662e_29474cuda3std3__419piecewise_constructE,@object
	.size		_ZN39_INTERNAL_400438d0_4_k_cu_4701662e_29474cuda3std3__419piecewise_constructE,(_ZN39_INTERNAL_400438d0_4_k_cu_4701662e_29474cuda3std3__45__cpo4cendE - _ZN39_INTERNAL_400438d0_4_k_cu_4701662e_29474cuda3std3__419piecewise_constructE)
_ZN39_INTERNAL_400438d0_4_k_cu_4701662e_29474cuda3std3__419piecewise_constructE:
	.zero		1
	.type		_ZN39_INTERNAL_400438d0_4_k_cu_4701662e_29474cuda3std3__45__cpo4cendE,@object
	.size		_ZN39_INTERNAL_400438d0_4_k_cu_4701662e_29474cuda3std3__45__cpo4cendE,(_ZN39_INTERNAL_400438d0_4_k_cu_4701662e_29474cuda3std6ranges3__45__cpo4swapE - _ZN39_INTERNAL_400438d0_4_k_cu_4701662e_29474cuda3std3__45__cpo4cendE)
_ZN39_INTERNAL_400438d0_4_k_cu_4701662e_29474cuda3std3__45__cpo4cendE:
	.zero		1
	.type		_ZN39_INTERNAL_400438d0_4_k_cu_4701662e_29474cuda3std6ranges3__45__cpo4swapE,@object
	.size		_ZN39_INTERNAL_400438d0_4_k_cu_4701662e_29474cuda3std6ranges3__45__cpo4swapE,(.L_8 - _ZN39_INTERNAL_400438d0_4_k_cu_4701662e_29474cuda3std6ranges3__45__cpo4swapE)
_ZN39_INTERNAL_400438d0_4_k_cu_4701662e_29474cuda3std6ranges3__45__cpo4swapE:
	.zero		1
.L_8:


//--------------------- .nv.constant0._ZN7cutlass13device_kernelINS_4gemm6kernel13GemmUniversalIN4cute5tupleIJiiiiEEENS1_10collective13CollectiveMmaINS1_34MainloopSm90TmaGmmaWarpSpecializedILi5ENS5_IJNS4_1CILi2EEENSA_ILi1EEESC_EEENS1_35KernelTmaWarpSpecializedCooperativeEEENS5_IJNSA_ILi128EEENSA_ILi512EEENSA_ILi32EEEEEENS_6half_tENS5_IJlSC_lEEESK_SL_NS4_8TiledMMAINS4_8MMA_AtomIJNS4_4SM904GMMA26MMA_64x256x16_F32F16F16_SSILNSP_5MajorE0ELSR_0ELNSP_7ScaleInE1ELSS_1EEEEEENS4_6LayoutISD_NS5_IJSC_NSA_ILi0EEESW_EEEEENS5_IJNS4_10UnderscoreESZ_SZ_EEEEENS4_13SM90_TMA_LOADENS4_14ComposedLayoutINS4_7SwizzleILi2ELi4ELi3EEENS4_18smem_ptr_flag_bitsILi16EEENSV_INS5_IJNSA_ILi8EEESI_EEENS5_IJSI_SC_EEEEEEEvNS4_8identityENS4_23SM90_TMA_LOAD_MULTICASTES1C_vS1D_EENS_8epilogue10collective6detail29Sm90TmaWarpSpecializedAdapterINS1H_15DefaultEpilogueISK_SL_SL_NS1G_6thread17LinearCombinationISK_Li1EffLNS1L_9ScaleType4KindE0ELNS_15FloatRoundStyleE2ESK_EENS1_15EpilogueDefaultEEEEEvvEEEEvNT_6ParamsE --------------------------
	.section	.nv.constant0._ZN7cutlass13device_kernelINS_4gemm6kernel13GemmUniversalIN4cute5tupleIJiiiiEEENS1_10collective13CollectiveMmaINS1_34MainloopSm90TmaGmmaWarpSpecializedILi5ENS5_IJNS4_1CILi2EEENSA_ILi1EEESC_EEENS1_35KernelTmaWarpSpecializedCooperativeEEENS5_IJNSA_ILi128EEENSA_ILi512EEENSA_ILi32EEEEEENS_6half_tENS5_IJlSC_lEEESK_SL_NS4_8TiledMMAINS4_8MMA_AtomIJNS4_4SM904GMMA26MMA_64x256x16_F32F16F16_SSILNSP_5MajorE0ELSR_0ELNSP_7ScaleInE1ELSS_1EEEEEENS4_6LayoutISD_NS5_IJSC_NSA_ILi0EEESW_EEEEENS5_IJNS4_10UnderscoreESZ_SZ_EEEEENS4_13SM90_TMA_LOADENS4_14ComposedLayoutINS4_7SwizzleILi2ELi4ELi3EEENS4_18smem_ptr_flag_bitsILi16EEENSV_INS5_IJNSA_ILi8EEESI_EEENS5_IJSI_SC_EEEEEEEvNS4_8identityENS4_23SM90_TMA_LOAD_MULTICASTES1C_vS1D_EENS_8epilogue10collective6detail29Sm90TmaWarpSpecializedAdapterINS1H_15DefaultEpilogueISK_SL_SL_NS1G_6thread17LinearCombinationISK_Li1EffLNS1L_9ScaleType4KindE0ELNS_15FloatRoundStyleE2ESK_EENS1_15EpilogueDefaultEEEEEvvEEEEvNT_6ParamsE,"a",@progbits
	.sectionflags	@""
	.align	4
.nv.constant0._ZN7cutlass13device_kernelINS_4gemm6kernel13GemmUniversalIN4cute5tupleIJiiiiEEENS1_10collective13CollectiveMmaINS1_34MainloopSm90TmaGmmaWarpSpecializedILi5ENS5_IJNS4_1CILi2EEENSA_ILi1EEESC_EEENS1_35KernelTmaWarpSpecializedCooperativeEEENS5_IJNSA_ILi128EEENSA_ILi512EEENSA_ILi32EEEEEENS_6half_tENS5_IJlSC_lEEESK_SL_NS4_8TiledMMAINS4_8MMA_AtomIJNS4_4SM904GMMA26MMA_64x256x16_F32F16F16_SSILNSP_5MajorE0ELSR_0ELNSP_7ScaleInE1ELSS_1EEEEEENS4_6LayoutISD_NS5_IJSC_NSA_ILi0EEESW_EEEEENS5_IJNS4_10UnderscoreESZ_SZ_EEEEENS4_13SM90_TMA_LOADENS4_14ComposedLayoutINS4_7SwizzleILi2ELi4ELi3EEENS4_18smem_ptr_flag_bitsILi16EEENSV_INS5_IJNSA_ILi8EEESI_EEENS5_IJSI_SC_EEEEEEEvNS4_8identityENS4_23SM90_TMA_LOAD_MULTICASTES1C_vS1D_EENS_8epilogue10collective6detail29Sm90TmaWarpSpecializedAdapterINS1H_15DefaultEpilogueISK_SL_SL_NS1G_6thread17LinearCombinationISK_Li1EffLNS1L_9ScaleType4KindE0ELNS_15FloatRoundStyleE2ESK_EENS1_15EpilogueDefaultEEEEEvvEEEEvNT_6ParamsE:
	.zero		1664


//--------------------- SYMBOLS --------------------------

	.type		.nv.reservedSmem.offset0,@object
	.size		.nv.reservedSmem.offset0,0x4
	.type		__assertfail,@function
